// auto-generated by cutlass_sweep.gemm — config: {"arch": "sm_90", "cluster_m": 2, "cluster_n": 4, "dtype": "e4m3", "dtype_b": "e4m3", "layout": "nt", "stages": 0, "tile_k": 32, "tile_m": 256, "tile_n": 128}
#include "cutlass/cutlass.h"
#include "cutlass/gemm/collective/collective_builder.hpp"
#include "cutlass/gemm/device/gemm_universal_adapter.h"
#include "cutlass/gemm/kernel/gemm_universal.hpp"
#include "cutlass/epilogue/collective/collective_builder.hpp"

using ElemA = cutlass::float_e4m3_t;
using ElemB = cutlass::float_e4m3_t;
using ElemCD = cutlass::float_e4m3_t;
using Acc  = float;
using TileShape    = cute::Shape<cute::_256, cute::_128, cute::_32>;
using ClusterShape = cute::Shape<cute::_2, cute::_4, cute::_1>;

using CollectiveEpilogue = typename cutlass::epilogue::collective::CollectiveBuilder<
    cutlass::arch::Sm90, cutlass::arch::OpClassTensorOp,
    TileShape, ClusterShape,
    cutlass::epilogue::collective::EpilogueTileAuto,
    Acc, Acc,
    ElemCD, cutlass::layout::RowMajor, 128 / cutlass::sizeof_bits<ElemCD>::value,
    ElemCD, cutlass::layout::RowMajor, 128 / cutlass::sizeof_bits<ElemCD>::value,
    cutlass::epilogue::collective::EpilogueScheduleAuto
  >::CollectiveOp;

using CollectiveMainloop = typename cutlass::gemm::collective::CollectiveBuilder<
    cutlass::arch::Sm90, cutlass::arch::OpClassTensorOp,
    ElemA, cutlass::layout::RowMajor, 128 / cutlass::sizeof_bits<ElemA>::value,
    ElemB, cutlass::layout::ColumnMajor, 128 / cutlass::sizeof_bits<ElemB>::value,
    Acc,
    TileShape, ClusterShape,
    cutlass::gemm::collective::StageCountAutoCarveout<static_cast<int>(sizeof(typename CollectiveEpilogue::SharedStorage))>,
    cutlass::gemm::collective::KernelScheduleAuto
  >::CollectiveOp;

using GemmKernel = cutlass::gemm::kernel::GemmUniversal<
    cute::Shape<int,int,int,int>,
    CollectiveMainloop,
    CollectiveEpilogue
>;
using Gemm = cutlass::gemm::device::GemmUniversalAdapter<GemmKernel>;

// Force the device kernel symbol into the cubin without needing a host main.
auto* _anchor = &cutlass::device_kernel<GemmKernel>;


// ===== COMPILED SASS (sm_90a) =====

	.target	sm_90a

	.elftype	@"ET_EXEC"


//--------------------- .note.nv.tkinfo           --------------------------
	.section	.note.nv.tkinfo,"",@"SHT_NOTE"
	.sectionflags	@"SHF_NOTE_NV_TKINFO"
	.tkinfo
        /*0018*/ 	.word	0x00000002
        /*0030*/ 	.string	""
        /*0030*/ 	.string	"ptxas"
        /*0030*/ 	.string	"Cuda compilation tools, release 13.0, V13.0.88"
        /*0030*/ 	.string	"Build cuda_13.0.r13.0/compiler.36424714_0"
        /*0030*/ 	.string	"-arch sm_90a -m 64 "



//--------------------- .note.nv.cuinfo           --------------------------
	.section	.note.nv.cuinfo,"",@"SHT_NOTE"
	.sectionflags	@"SHF_NOTE_NV_CUINFO"
        /*0018*/ 	.short	0x0002
        /*001a*/ 	.short	0x005a
        /*001c*/ 	.short	0x0082
	.zero		2


//--------------------- .nv.info                  --------------------------
	.section	.nv.info,"",@"SHT_CUDA_INFO"
	.align	4


	//----- nvinfo : EIATTR_REGCOUNT
	.align		4
        /*0000*/ 	.byte	0x04, 0x2f
        /*0002*/ 	.short	(.L_12 - .L_11)
	.align		4
.L_11:
        /*0004*/ 	.word	index@(_ZN7cutlass13device_kernelINS_4gemm6kernel13GemmUniversalIN4cute5tupleIJiiiiEEENS1_10collective13CollectiveMmaINS1_37MainloopSm90TmaGmmaWarpSpecializedFP8ILi18ENS5_IJNS4_1CILi2EEENSA_ILi4EEENSA_ILi1EEEEEENS1_35KernelTmaWarpSpecializedCooperativeEEENS5_IJNSA_ILi256EEENSA_ILi128EEENSA_ILi32EEEEEENS_12float_e4m3_tENS5_IJlSD_lEEESL_SM_NS4_8TiledMMAINS4_8MMA_AtomIJNS4_4SM904GMMA31MMA_64x128x32_F32E4M3E4M3_SS_TNILNSQ_7ScaleInE1ELSS_1EEEEEENS4_6LayoutINS5_IJSB_SD_SD_EEENS5_IJSD_NSA_ILi0EEESX_EEEEENS5_IJNS4_10UnderscoreES10_S10_EEEEENS4_23SM90_TMA_LOAD_MULTICASTENS4_14ComposedLayoutINS4_7SwizzleILi1ELi4ELi3EEENS4_18smem_ptr_flag_bitsILi8EEENSV_INS5_IJNSA_ILi8EEESJ_EEENS5_IJSJ_SD_EEEEEEEvNS4_8identityES13_S1D_vS1E_EENS_8epilogue10collective6detail29Sm90TmaWarpSpecializedAdapterINS1H_15DefaultEpilogueISL_SM_SM_NS1G_6thread17LinearCombinationISL_Li1EffLNS1L_9ScaleType4KindE0ELNS_15FloatRoundStyleE2ESL_EENS1_15EpilogueDefaultEEEEEvvEEEEvNT_6ParamsE)
        /*0008*/ 	.word	0x000000a8


	//----- nvinfo : EIATTR_FRAME_SIZE
	.align		4
.L_12:
        /*000c*/ 	.byte	0x04, 0x11
        /*000e*/ 	.short	(.L_14 - .L_13)
	.align		4
.L_13:
        /*0010*/ 	.word	index@(_ZN7cutlass13device_kernelINS_4gemm6kernel13GemmUniversalIN4cute5tupleIJiiiiEEENS1_10collective13CollectiveMmaINS1_37MainloopSm90TmaGmmaWarpSpecializedFP8ILi18ENS5_IJNS4_1CILi2EEENSA_ILi4EEENSA_ILi1EEEEEENS1_35KernelTmaWarpSpecializedCooperativeEEENS5_IJNSA_ILi256EEENSA_ILi128EEENSA_ILi32EEEEEENS_12float_e4m3_tENS5_IJlSD_lEEESL_SM_NS4_8TiledMMAINS4_8MMA_AtomIJNS4_4SM904GMMA31MMA_64x128x32_F32E4M3E4M3_SS_TNILNSQ_7ScaleInE1ELSS_1EEEEEENS4_6LayoutINS5_IJSB_SD_SD_EEENS5_IJSD_NSA_ILi0EEESX_EEEEENS5_IJNS4_10UnderscoreES10_S10_EEEEENS4_23SM90_TMA_LOAD_MULTICASTENS4_14ComposedLayoutINS4_7SwizzleILi1ELi4ELi3EEENS4_18smem_ptr_flag_bitsILi8EEENSV_INS5_IJNSA_ILi8EEESJ_EEENS5_IJSJ_SD_EEEEEEEvNS4_8identityES13_S1D_vS1E_EENS_8epilogue10collective6detail29Sm90TmaWarpSpecializedAdapterINS1H_15DefaultEpilogueISL_SM_SM_NS1G_6thread17LinearCombinationISL_Li1EffLNS1L_9ScaleType4KindE0ELNS_15FloatRoundStyleE2ESL_EENS1_15EpilogueDefaultEEEEEvvEEEEvNT_6ParamsE)
        /*0014*/ 	.word	0x00000108


	//----- nvinfo : EIATTR_MIN_STACK_SIZE
	.align		4
.L_14:
        /*0018*/ 	.byte	0x04, 0x12
        /*001a*/ 	.short	(.L_16 - .L_15)
	.align		4
.L_15:
        /*001c*/ 	.word	index@(_ZN7cutlass13device_kernelINS_4gemm6kernel13GemmUniversalIN4cute5tupleIJiiiiEEENS1_10collective13CollectiveMmaINS1_37MainloopSm90TmaGmmaWarpSpecializedFP8ILi18ENS5_IJNS4_1CILi2EEENSA_ILi4EEENSA_ILi1EEEEEENS1_35KernelTmaWarpSpecializedCooperativeEEENS5_IJNSA_ILi256EEENSA_ILi128EEENSA_ILi32EEEEEENS_12float_e4m3_tENS5_IJlSD_lEEESL_SM_NS4_8TiledMMAINS4_8MMA_AtomIJNS4_4SM904GMMA31MMA_64x128x32_F32E4M3E4M3_SS_TNILNSQ_7ScaleInE1ELSS_1EEEEEENS4_6LayoutINS5_IJSB_SD_SD_EEENS5_IJSD_NSA_ILi0EEESX_EEEEENS5_IJNS4_10UnderscoreES10_S10_EEEEENS4_23SM90_TMA_LOAD_MULTICASTENS4_14ComposedLayoutINS4_7SwizzleILi1ELi4ELi3EEENS4_18smem_ptr_flag_bitsILi8EEENSV_INS5_IJNSA_ILi8EEESJ_EEENS5_IJSJ_SD_EEEEEEEvNS4_8identityES13_S1D_vS1E_EENS_8epilogue10collective6detail29Sm90TmaWarpSpecializedAdapterINS1H_15DefaultEpilogueISL_SM_SM_NS1G_6thread17LinearCombinationISL_Li1EffLNS1L_9ScaleType4KindE0ELNS_15FloatRoundStyleE2ESL_EENS1_15EpilogueDefaultEEEEEvvEEEEvNT_6ParamsE)
        /*0020*/ 	.word	0x00000108
.L_16:


//--------------------- .nv.compat                --------------------------
	.section	.nv.compat,"",@"SHT_CUDA_COMPAT_INFO"
	.align	4
        /*0000*/ 	.byte	0x02, 0x09, 0x01, 0x00, 0x02, 0x02, 0x04, 0x00, 0x02, 0x05, 0x05, 0x00, 0x03, 0x07, 0x01, 0x01
        /*0010*/ 	.byte	0x02, 0x03, 0x01, 0x00, 0x02, 0x06, 0x01, 0x00, 0x04, 0x0b, 0x08, 0x00, 0x00, 0x00, 0x00, 0x00
        /*0020*/ 	.byte	0x00, 0x00, 0x00, 0x00


//--------------------- .nv.info._ZN7cutlass13device_kernelINS_4gemm6kernel13GemmUniversalIN4cute5tupleIJiiiiEEENS1_10collective13CollectiveMmaINS1_37MainloopSm90TmaGmmaWarpSpecializedFP8ILi18ENS5_IJNS4_1CILi2EEENSA_ILi4EEENSA_ILi1EEEEEENS1_35KernelTmaWarpSpecializedCooperativeEEENS5_IJNSA_ILi256EEENSA_ILi128EEENSA_ILi32EEEEEENS_12float_e4m3_tENS5_IJlSD_lEEESL_SM_NS4_8TiledMMAINS4_8MMA_AtomIJNS4_4SM904GMMA31MMA_64x128x32_F32E4M3E4M3_SS_TNILNSQ_7ScaleInE1ELSS_1EEEEEENS4_6LayoutINS5_IJSB_SD_SD_EEENS5_IJSD_NSA_ILi0EEESX_EEEEENS5_IJNS4_10UnderscoreES10_S10_EEEEENS4_23SM90_TMA_LOAD_MULTICASTENS4_14ComposedLayoutINS4_7SwizzleILi1ELi4ELi3EEENS4_18smem_ptr_flag_bitsILi8EEENSV_INS5_IJNSA_ILi8EEESJ_EEENS5_IJSJ_SD_EEEEEEEvNS4_8identityES13_S1D_vS1E_EENS_8epilogue10collective6detail29Sm90TmaWarpSpecializedAdapterINS1H_15DefaultEpilogueISL_SM_SM_NS1G_6thread17LinearCombinationISL_Li1EffLNS1L_9ScaleType4KindE0ELNS_15FloatRoundStyleE2ESL_EENS1_15EpilogueDefaultEEEEEvvEEEEvNT_6ParamsE --------------------------
	.section	.nv.info._ZN7cutlass13device_kernelINS_4gemm6kernel13GemmUniversalIN4cute5tupleIJiiiiEEENS1_10collective13CollectiveMmaINS1_37MainloopSm90TmaGmmaWarpSpecializedFP8ILi18ENS5_IJNS4_1CILi2EEENSA_ILi4EEENSA_ILi1EEEEEENS1_35KernelTmaWarpSpecializedCooperativeEEENS5_IJNSA_ILi256EEENSA_ILi128EEENSA_ILi32EEEEEENS_12float_e4m3_tENS5_IJlSD_lEEESL_SM_NS4_8TiledMMAINS4_8MMA_AtomIJNS4_4SM904GMMA31MMA_64x128x32_F32E4M3E4M3_SS_TNILNSQ_7ScaleInE1ELSS_1EEEEEENS4_6LayoutINS5_IJSB_SD_SD_EEENS5_IJSD_NSA_ILi0EEESX_EEEEENS5_IJNS4_10UnderscoreES10_S10_EEEEENS4_23SM90_TMA_LOAD_MULTICASTENS4_14ComposedLayoutINS4_7SwizzleILi1ELi4ELi3EEENS4_18smem_ptr_flag_bitsILi8EEENSV_INS5_IJNSA_ILi8EEESJ_EEENS5_IJSJ_SD_EEEEEEEvNS4_8identityES13_S1D_vS1E_EENS_8epilogue10collective6detail29Sm90TmaWarpSpecializedAdapterINS1H_15DefaultEpilogueISL_SM_SM_NS1G_6thread17LinearCombinationISL_Li1EffLNS1L_9ScaleType4KindE0ELNS_15FloatRoundStyleE2ESL_EENS1_15EpilogueDefaultEEEEEvvEEEEvNT_6ParamsE,"",@"SHT_CUDA_INFO"
	.sectionflags	@""
	.align	4


	//----- nvinfo : EIATTR_CUDA_API_VERSION
	.align		4
        /*0000*/ 	.byte	0x04, 0x37
        /*0002*/ 	.short	(.L_18 - .L_17)
.L_17:
        /*0004*/ 	.word	0x00000082


	//----- nvinfo : EIATTR_KPARAM_INFO
	.align		4
.L_18:
        /*0008*/ 	.byte	0x04, 0x17
        /*000a*/ 	.short	(.L_20 - .L_19)
.L_19:
        /*000c*/ 	.word	0x00000000
        /*0010*/ 	.short	0x0000
        /*0012*/ 	.short	0x0070
        /*0014*/ 	.byte	0x00, 0xf0, 0x01, 0x10


	//----- nvinfo : EIATTR_SPARSE_MMA_MASK
	.align		4
.L_20:
        /*0018*/ 	.byte	0x03, 0x50
        /*001a*/ 	.short	0x0000


	//----- nvinfo : EIATTR_MAXREG_COUNT
	.align		4
        /*001c*/ 	.byte	0x03, 0x1b
        /*001e*/ 	.short	0x00a8


	//----- nvinfo : EIATTR_NUM_BARRIERS
	.align		4
        /*0020*/ 	.byte	0x02, 0x4c
        /*0022*/ 	.byte	0x01
	.zero		1


	//----- nvinfo : EIATTR_ANNOTATIONS
	.align		4
        /*0024*/ 	.byte	0x04, 0x55
        /*0026*/ 	.short	(.L_22 - .L_21)


	//   ....[0]....
.L_21:
        /*0028*/ 	.word	0x00000001
        /*002c*/ 	.byte	0x00, 0x09, 0x00, 0x00, 0x01, 0x00, 0x00, 0x00, 0xf0, 0x09, 0x00, 0x00, 0x01, 0x00, 0x00, 0x00
        /* <DEDUP_REMOVED lines=198> */
        /*0c9c*/ 	.byte	0x50, 0x0f, 0x01, 0x00


	//----- nvinfo : EIATTR_MERCURY_ISA_VERSION
	.align		4
.L_22:
        /*0ca0*/ 	.byte	0x03, 0x5f
        /*0ca2*/ 	.short	0x0101


	//----- nvinfo : EIATTR_INT_WARP_WIDE_INSTR_OFFSETS
	.align		4
        /*0ca4*/ 	.byte	0x04, 0x31
        /*0ca6*/ 	.short	(.L_24 - .L_23)


	//   ....[0]....
.L_23:
        /*0ca8*/ 	.word	0x00000740


	//   ....[1]....
        /*0cac*/ 	.word	0x00000760


	//   ....[2]....
        /*0cb0*/ 	.word	0x000008d0


	//----- nvinfo : EIATTR_COOP_GROUP_MASK_REGIDS
	.align		4
.L_24:
        /*0cb4*/ 	.byte	0x04, 0x29
        /*0cb6*/ 	.short	(.L_26 - .L_25)


	//   ....[0]....
.L_25:
        /*0cb8*/ 	.word	0xffffffff


	//   ....[1]....
        /*0cbc*/ 	.word	0xffffffff


	//   ....[2]....
        /*0cc0*/ 	.word	0xffffffff


	//   ....[3]....
        /*0cc4*/ 	.word	0xffffffff


	//   ....[4]....
        /*0cc8*/ 	.word	0xffffffff


	//   ....[5]....
        /*0ccc*/ 	.word	0xffffffff


	//----- nvinfo : EIATTR_COOP_GROUP_INSTR_OFFSETS
	.align		4
.L_26:
        /*0cd0*/ 	.byte	0x04, 0x28
        /*0cd2*/ 	.short	(.L_28 - .L_27)


	//   ....[0]....
.L_27:
        /*0cd4*/ 	.word	0x00000070


	//   ....[1]....
        /*0cd8*/ 	.word	0x00000080


	//   ....[2]....
        /*0cdc*/ 	.word	0x000001a0


	//   ....[3]....
        /*0ce0*/ 	.word	0x000005b0


	//   ....[4]....
        /*0ce4*/ 	.word	0x00000a30


	//   ....[5]....
        /*0ce8*/ 	.word	0x000017b0


	//----- nvinfo : EIATTR_REG_RECONFIG
	.align		4
.L_28:
        /*0cec*/ 	.byte	0x01, 0x54
	.zero		2


	//----- nvinfo : EIATTR_MBARRIER_INSTR_OFFSETS
	.align		4
        /*0cf0*/ 	.byte	0x04, 0x39
        /*0cf2*/ 	.short	(.L_30 - .L_29)


	//   ....[0]....
.L_29:
        /*0cf4*/ 	.word	0x00000340
        /*0cf8*/ 	.word	0x000000ff
        /*0cfc*/ 	.word	0x00000000
        /*0d00*/ 	.short	0x0100
        /*0d02*/ 	.byte	0x09
	.zero		1


	//   ....[1]....
        /*0d04*/ 	.word	0x00000350
        /*0d08*/ 	.word	0x000000ff
        /*0d0c*/ 	.word	0x00000090
        /*0d10*/ 	.short	0x0100
        /*0d12*/ 	.byte	0x09
	.zero		1


	//   ....[2]....
        /*0d14*/ 	.word	0x00000360
        /*0d18*/ 	.word	0x000000ff
        /*0d1c*/ 	.word	0x00000008
        /*0d20*/ 	.short	0x0100
        /*0d22*/ 	.byte	0x09
	.zero		1


	//   ....[3]....
        /*0d24*/ 	.word	0x00000370
        /*0d28*/ 	.word	0x000000ff
        /*0d2c*/ 	.word	0x00000098
        /*0d30*/ 	.short	0x0100
        /*0d32*/ 	.byte	0x09
	.zero		1


	//   ....[4]....
        /*0d34*/ 	.word	0x00000380
        /*0d38*/ 	.word	0x000000ff
        /*0d3c*/ 	.word	0x00000010
        /*0d40*/ 	.short	0x0100
        /*0d42*/ 	.byte	0x09
	.zero		1


	//   ....[5]....
        /*0d44*/ 	.word	0x00000390
        /*0d48*/ 	.word	0x000000ff
        /*0d4c*/ 	.word	0x000000a0
        /*0d50*/ 	.short	0x0100
        /*0d52*/ 	.byte	0x09
	.zero		1


	//   ....[6]....
        /*0d54*/ 	.word	0x000003a0
        /*0d58*/ 	.word	0x000000ff
        /*0d5c*/ 	.word	0x00000018
        /*0d60*/ 	.short	0x0100
        /*0d62*/ 	.byte	0x09
	.zero		1


	//   ....[7]....
        /*0d64*/ 	.word	0x000003b0
        /*0d68*/ 	.word	0x000000ff
        /*0d6c*/ 	.word	0x000000a8
        /*0d70*/ 	.short	0x0100
        /*0d72*/ 	.byte	0x09
	.zero		1


	//   ....[8]....
        /*0d74*/ 	.word	0x000003c0
        /*0d78*/ 	.word	0x000000ff
        /*0d7c*/ 	.word	0x00000020
        /*0d80*/ 	.short	0x0100
        /*0d82*/ 	.byte	0x09
	.zero		1


	//   ....[9]....
        /*0d84*/ 	.word	0x000003d0
        /*0d88*/ 	.word	0x000000ff
        /*0d8c*/ 	.word	0x000000b0
        /*0d90*/ 	.short	0x0100
        /*0d92*/ 	.byte	0x09
	.zero		1


	//   ....[10]....
        /*0d94*/ 	.word	0x000003e0
        /*0d98*/ 	.word	0x000000ff
        /*0d9c*/ 	.word	0x00000028
        /*0da0*/ 	.short	0x0100
        /*0da2*/ 	.byte	0x09
	.zero		1


	//   ....[11]....
        /*0da4*/ 	.word	0x000003f0
        /*0da8*/ 	.word	0x000000ff
        /*0dac*/ 	.word	0x000000b8
        /*0db0*/ 	.short	0x0100
        /*0db2*/ 	.byte	0x09
	.zero		1


	//   ....[12]....
        /*0db4*/ 	.word	0x00000400
        /*0db8*/ 	.word	0x000000ff
        /*0dbc*/ 	.word	0x00000030
        /*0dc0*/ 	.short	0x0100
        /*0dc2*/ 	.byte	0x09
	.zero		1


	//   ....[13]....
        /*0dc4*/ 	.word	0x00000410
        /*0dc8*/ 	.word	0x000000ff
        /*0dcc*/ 	.word	0x000000c0
        /*0dd0*/ 	.short	0x0100
        /*0dd2*/ 	.byte	0x09
	.zero		1


	//   ....[14]....
        /*0dd4*/ 	.word	0x00000420
        /*0dd8*/ 	.word	0x000000ff
        /*0ddc*/ 	.word	0x00000038
        /*0de0*/ 	.short	0x0100
        /*0de2*/ 	.byte	0x09
	.zero		1


	//   ....[15]....
        /*0de4*/ 	.word	0x00000430
        /*0de8*/ 	.word	0x000000ff
        /*0dec*/ 	.word	0x000000c8
        /*0df0*/ 	.short	0x0100
        /*0df2*/ 	.byte	0x09
	.zero		1


	//   ....[16]....
        /*0df4*/ 	.word	0x00000440
        /*0df8*/ 	.word	0x000000ff
        /*0dfc*/ 	.word	0x00000040
        /*0e00*/ 	.short	0x0100
        /*0e02*/ 	.byte	0x09
	.zero		1


	//   ....[17]....
        /*0e04*/ 	.word	0x00000450
        /*0e08*/ 	.word	0x000000ff
        /*0e0c*/ 	.word	0x000000d0
        /*0e10*/ 	.short	0x0100
        /*0e12*/ 	.byte	0x09
	.zero		1


	//   ....[18]....
        /*0e14*/ 	.word	0x00000460
        /*0e18*/ 	.word	0x000000ff
        /*0e1c*/ 	.word	0x00000048
        /*0e20*/ 	.short	0x0100
        /*0e22*/ 	.byte	0x09
	.zero		1


	//   ....[19]....
        /*0e24*/ 	.word	0x00000470
        /*0e28*/ 	.word	0x000000ff
        /*0e2c*/ 	.word	0x000000d8
        /*0e30*/ 	.short	0x0100
        /*0e32*/ 	.byte	0x09
	.zero		1


	//   ....[20]....
        /*0e34*/ 	.word	0x00000480
        /*0e38*/ 	.word	0x000000ff
        /*0e3c*/ 	.word	0x00000050
        /*0e40*/ 	.short	0x0100
        /*0e42*/ 	.byte	0x09
	.zero		1


	//   ....[21]....
        /*0e44*/ 	.word	0x00000490
        /*0e48*/ 	.word	0x000000ff
        /*0e4c*/ 	.word	0x000000e0
        /*0e50*/ 	.short	0x0100
        /*0e52*/ 	.byte	0x09
	.zero		1


	//   ....[22]....
        /*0e54*/ 	.word	0x000004a0
        /*0e58*/ 	.word	0x000000ff
        /*0e5c*/ 	.word	0x00000058
        /*0e60*/ 	.short	0x0100
        /*0e62*/ 	.byte	0x09
	.zero		1


	//   ....[23]....
        /*0e64*/ 	.word	0x000004b0
        /*0e68*/ 	.word	0x000000ff
        /*0e6c*/ 	.word	0x000000e8
        /*0e70*/ 	.short	0x0100
        /*0e72*/ 	.byte	0x09
	.zero		1


	//   ....[24]....
        /*0e74*/ 	.word	0x000004c0
        /*0e78*/ 	.word	0x000000ff
        /*0e7c*/ 	.word	0x00000060
        /*0e80*/ 	.short	0x0100
        /*0e82*/ 	.byte	0x09
	.zero		1


	//   ....[25]....
        /*0e84*/ 	.word	0x000004d0
        /*0e88*/ 	.word	0x000000ff
        /*0e8c*/ 	.word	0x000000f0
        /*0e90*/ 	.short	0x0100
        /*0e92*/ 	.byte	0x09
	.zero		1


	//   ....[26]....
        /*0e94*/ 	.word	0x000004e0
        /*0e98*/ 	.word	0x000000ff
        /*0e9c*/ 	.word	0x00000068
        /*0ea0*/ 	.short	0x0100
        /*0ea2*/ 	.byte	0x09
	.zero		1


	//   ....[27]....
        /*0ea4*/ 	.word	0x000004f0
        /*0ea8*/ 	.word	0x000000ff
        /*0eac*/ 	.word	0x000000f8
        /*0eb0*/ 	.short	0x0100
        /*0eb2*/ 	.byte	0x09
	.zero		1


	//   ....[28]....
        /*0eb4*/ 	.word	0x00000500
        /*0eb8*/ 	.word	0x000000ff
        /*0ebc*/ 	.word	0x00000070
        /*0ec0*/ 	.short	0x0100
        /*0ec2*/ 	.byte	0x09
	.zero		1


	//   ....[29]....
        /*0ec4*/ 	.word	0x00000510
        /*0ec8*/ 	.word	0x000000ff
        /*0ecc*/ 	.word	0x00000100
        /*0ed0*/ 	.short	0x0100
        /*0ed2*/ 	.byte	0x09
	.zero		1


	//   ....[30]....
        /*0ed4*/ 	.word	0x00000520
        /*0ed8*/ 	.word	0x000000ff
        /*0edc*/ 	.word	0x00000078
        /*0ee0*/ 	.short	0x0100
        /*0ee2*/ 	.byte	0x09
	.zero		1


	//   ....[31]....
        /*0ee4*/ 	.word	0x00000530
        /*0ee8*/ 	.word	0x000000ff
        /*0eec*/ 	.word	0x00000108
        /*0ef0*/ 	.short	0x0100
        /*0ef2*/ 	.byte	0x09
	.zero		1


	//   ....[32]....
        /*0ef4*/ 	.word	0x00000540
        /*0ef8*/ 	.word	0x000000ff
        /*0efc*/ 	.word	0x00000080
        /*0f00*/ 	.short	0x0100
        /*0f02*/ 	.byte	0x09
	.zero		1


	//   ....[33]....
        /*0f04*/ 	.word	0x00000550
        /*0f08*/ 	.word	0x000000ff
        /*0f0c*/ 	.word	0x00000110
        /*0f10*/ 	.short	0x0100
        /*0f12*/ 	.byte	0x09
	.zero		1


	//   ....[34]....
        /*0f14*/ 	.word	0x00000560
        /*0f18*/ 	.word	0x000000ff
        /*0f1c*/ 	.word	0x00000088
        /*0f20*/ 	.short	0x0100
        /*0f22*/ 	.byte	0x09
	.zero		1


	//   ....[35]....
        /*0f24*/ 	.word	0x00000570
        /*0f28*/ 	.word	0x000000ff
        /*0f2c*/ 	.word	0x00000118
        /*0f30*/ 	.short	0x0100
        /*0f32*/ 	.byte	0x09
	.zero		1


	//   ....[36]....
        /*0f34*/ 	.word	0x00000960
        /*0f38*/ 	.word	0x000000ff
        /*0f3c*/ 	.word	0x00000130
        /*0f40*/ 	.short	0x0100
        /*0f42*/ 	.byte	0x06
	.zero		1


	//   ....[37]....
        /*0f44*/ 	.word	0x000009d0
        /*0f48*/ 	.word	0x000000ff
        /*0f4c*/ 	.word	0x00000138
        /*0f50*/ 	.short	0x0100
        /*0f52*/ 	.byte	0x06
	.zero		1


	//   ....[38]....
        /*0f54*/ 	.word	0x00001fc0
        /*0f58*/ 	.word	0x000000ff
        /*0f5c*/ 	.word	0x00000000
        /*0f60*/ 	.short	0x010a
        /*0f62*/ 	.byte	0x07
	.zero		1


	//   ....[39]....
        /*0f64*/ 	.word	0x00002020
        /*0f68*/ 	.word	0x000000ff
        /*0f6c*/ 	.word	0x00000000
        /*0f70*/ 	.short	0x010a
        /*0f72*/ 	.byte	0x07
	.zero		1


	//   ....[40]....
        /*0f74*/ 	.word	0x000031f0
        /*0f78*/ 	.word	0x000000ff
        /*0f7c*/ 	.word	0x00000000
        /*0f80*/ 	.short	0x010a
        /*0f82*/ 	.byte	0x09
	.zero		1


	//   ....[41]....
        /*0f84*/ 	.word	0x00003230
        /*0f88*/ 	.word	0x000000ff
        /*0f8c*/ 	.word	0x00000000
        /*0f90*/ 	.short	0x010a
        /*0f92*/ 	.byte	0x09
	.zero		1


	//   ....[42]....
        /*0f94*/ 	.word	0x000042a0
        /*0f98*/ 	.word	0x000000e5
        /*0f9c*/ 	.word	0x00000000
        /*0fa0*/ 	.short	0x0101
        /*0fa2*/ 	.byte	0x3f
	.zero		1


	//   ....[43]....
        /*0fa4*/ 	.word	0x000054c0
        /*0fa8*/ 	.word	0x00000018
        /*0fac*/ 	.word	0x00000000
        /*0fb0*/ 	.short	0x0101
        /*0fb2*/ 	.byte	0x3f
	.zero		1


	//   ....[44]....
        /*0fb4*/ 	.word	0x0000f950
        /*0fb8*/ 	.word	0x0000000b
        /*0fbc*/ 	.word	0x00000090
        /*0fc0*/ 	.short	0x010a
        /*0fc2*/ 	.byte	0x3f
	.zero		1


	//   ....[45]....
        /*0fc4*/ 	.word	0x0000fd40
        /*0fc8*/ 	.word	0x00000004
        /*0fcc*/ 	.word	0x00000138
        /*0fd0*/ 	.short	0x0101
        /*0fd2*/ 	.byte	0x3f
	.zero		1


	//   ....[46]....
        /*0fd4*/ 	.word	0x000104c0
        /*0fd8*/ 	.word	0x00000007
        /*0fdc*/ 	.word	0x00000000
        /*0fe0*/ 	.short	0x010a
        /*0fe2*/ 	.byte	0x3f
	.zero		1


	//   ....[47]....
        /*0fe4*/ 	.word	0x00010540
        /*0fe8*/ 	.word	0x00000009
        /*0fec*/ 	.word	0x00000000
        /*0ff0*/ 	.short	0x010a
        /*0ff2*/ 	.byte	0x3f
	.zero		1


	//   ....[48]....
        /*0ff4*/ 	.word	0x000105d0
        /*0ff8*/ 	.word	0x00000006
        /*0ffc*/ 	.word	0x00000000
        /*1000*/ 	.short	0x010a
        /*1002*/ 	.byte	0x3f
	.zero		1


	//   ....[49]....
        /*1004*/ 	.word	0x00010660
        /*1008*/ 	.word	0x00000009
        /*100c*/ 	.word	0x00000000
        /*1010*/ 	.short	0x010a
        /*1012*/ 	.byte	0x3f
	.zero		1


	//   ....[50]....
        /*1014*/ 	.word	0x000106f0
        /*1018*/ 	.word	0x00000006
        /*101c*/ 	.word	0x00000000
        /*1020*/ 	.short	0x010a
        /*1022*/ 	.byte	0x3f
	.zero		1


	//   ....[51]....
        /*1024*/ 	.word	0x00010780
        /*1028*/ 	.word	0x00000009
        /*102c*/ 	.word	0x00000000
        /*1030*/ 	.short	0x010a
        /*1032*/ 	.byte	0x3f
	.zero		1


	//   ....[52]....
        /*1034*/ 	.word	0x00010810
        /*1038*/ 	.word	0x00000006
        /*103c*/ 	.word	0x00000000
        /*1040*/ 	.short	0x010a
        /*1042*/ 	.byte	0x3f
	.zero		1


	//   ....[53]....
        /*1044*/ 	.word	0x000108a0
        /*1048*/ 	.word	0x00000009
        /*104c*/ 	.word	0x00000000
        /*1050*/ 	.short	0x010a
        /*1052*/ 	.byte	0x3f
	.zero		1


	//   ....[54]....
        /*1054*/ 	.word	0x00010930
        /*1058*/ 	.word	0x00000006
        /*105c*/ 	.word	0x00000000
        /*1060*/ 	.short	0x010a
        /*1062*/ 	.byte	0x3f
	.zero		1


	//   ....[55]....
        /*1064*/ 	.word	0x000109c0
        /*1068*/ 	.word	0x00000009
        /*106c*/ 	.word	0x00000000
        /*1070*/ 	.short	0x010a
        /*1072*/ 	.byte	0x3f
	.zero		1


	//   ....[56]....
        /*1074*/ 	.word	0x00010a50
        /*1078*/ 	.word	0x00000006
        /*107c*/ 	.word	0x00000000
        /*1080*/ 	.short	0x010a
        /*1082*/ 	.byte	0x3f
	.zero		1


	//   ....[57]....
        /*1084*/ 	.word	0x00010ae0
        /*1088*/ 	.word	0x00000009
        /*108c*/ 	.word	0x00000000
        /*1090*/ 	.short	0x010a
        /*1092*/ 	.byte	0x3f
	.zero		1


	//   ....[58]....
        /*1094*/ 	.word	0x00010b70
        /*1098*/ 	.word	0x00000006
        /*109c*/ 	.word	0x00000000
        /*10a0*/ 	.short	0x010a
        /*10a2*/ 	.byte	0x3f
	.zero		1


	//   ....[59]....
        /*10a4*/ 	.word	0x00010c00
        /*10a8*/ 	.word	0x00000009
        /*10ac*/ 	.word	0x00000000
        /*10b0*/ 	.short	0x010a
        /*10b2*/ 	.byte	0x3f
	.zero		1


	//   ....[60]....
        /*10b4*/ 	.word	0x00010c90
        /*10b8*/ 	.word	0x00000006
        /*10bc*/ 	.word	0x00000000
        /*10c0*/ 	.short	0x010a
        /*10c2*/ 	.byte	0x3f
	.zero		1


	//   ....[61]....
        /*10c4*/ 	.word	0x00010d20
        /*10c8*/ 	.word	0x00000009
        /*10cc*/ 	.word	0x00000000
        /*10d0*/ 	.short	0x010a
        /*10d2*/ 	.byte	0x3f
	.zero		1


	//   ....[62]....
        /*10d4*/ 	.word	0x00010db0
        /*10d8*/ 	.word	0x00000006
        /*10dc*/ 	.word	0x00000000
        /*10e0*/ 	.short	0x010a
        /*10e2*/ 	.byte	0x3f
	.zero		1


	//   ....[63]....
        /*10e4*/ 	.word	0x00010e40
        /*10e8*/ 	.word	0x00000003
        /*10ec*/ 	.word	0x00000000
        /*10f0*/ 	.short	0x010a
        /*10f2*/ 	.byte	0x3f
	.zero		1


	//   ....[64]....
        /*10f4*/ 	.word	0x00010eb0
        /*10f8*/ 	.word	0x00000003
        /*10fc*/ 	.word	0x00000000
        /*1100*/ 	.short	0x010a
        /*1102*/ 	.byte	0x3f
	.zero		1


	//   ....[65]....
        /*1104*/ 	.word	0x00010f20
        /*1108*/ 	.word	0x00000000
        /*110c*/ 	.word	0x00000000
        /*1110*/ 	.short	0x010a
        /*1112*/ 	.byte	0x3f
	.zero		1


	//   ....[66]....
        /*1114*/ 	.word	0x00011000
        /*1118*/ 	.word	0x0000000b
        /*111c*/ 	.word	0x00000090
        /*1120*/ 	.short	0x010a
        /*1122*/ 	.byte	0x3f
	.zero		1


	//   ....[67]....
        /*1124*/ 	.word	0x000110d0
        /*1128*/ 	.word	0x00000007
        /*112c*/ 	.word	0x00000000
        /*1130*/ 	.short	0x010a
        /*1132*/ 	.byte	0x3f
	.zero		1


	//   ....[68]....
        /*1134*/ 	.word	0x00011120
        /*1138*/ 	.word	0x00000009
        /*113c*/ 	.word	0x00000000
        /*1140*/ 	.short	0x010a
        /*1142*/ 	.byte	0x3f
	.zero		1


	//   ....[69]....
        /*1144*/ 	.word	0x00011170
        /*1148*/ 	.word	0x00000006
        /*114c*/ 	.word	0x00000000
        /*1150*/ 	.short	0x010a
        /*1152*/ 	.byte	0x3f
	.zero		1


	//   ....[70]....
        /*1154*/ 	.word	0x000111c0
        /*1158*/ 	.word	0x00000009
        /*115c*/ 	.word	0x00000000
        /*1160*/ 	.short	0x010a
        /*1162*/ 	.byte	0x3f
	.zero		1


	//   ....[71]....
        /*1164*/ 	.word	0x00011210
        /*1168*/ 	.word	0x00000006
        /*116c*/ 	.word	0x00000000
        /*1170*/ 	.short	0x010a
        /*1172*/ 	.byte	0x3f
	.zero		1


	//   ....[72]....
        /*1174*/ 	.word	0x00011260
        /*1178*/ 	.word	0x00000009
        /*117c*/ 	.word	0x00000000
        /*1180*/ 	.short	0x010a
        /*1182*/ 	.byte	0x3f
	.zero		1


	//   ....[73]....
        /*1184*/ 	.word	0x000112b0
        /*1188*/ 	.word	0x00000006
        /*118c*/ 	.word	0x00000000
        /*1190*/ 	.short	0x010a
        /*1192*/ 	.byte	0x3f
	.zero		1


	//   ....[74]....
        /*1194*/ 	.word	0x00011300
        /*1198*/ 	.word	0x00000009
        /*119c*/ 	.word	0x00000000
        /*11a0*/ 	.short	0x010a
        /*11a2*/ 	.byte	0x3f
	.zero		1


	//   ....[75]....
        /*11a4*/ 	.word	0x00011350
        /*11a8*/ 	.word	0x00000006
        /*11ac*/ 	.word	0x00000000
        /*11b0*/ 	.short	0x010a
        /*11b2*/ 	.byte	0x3f
	.zero		1


	//   ....[76]....
        /*11b4*/ 	.word	0x000113a0
        /*11b8*/ 	.word	0x00000009
        /*11bc*/ 	.word	0x00000000
        /*11c0*/ 	.short	0x010a
        /*11c2*/ 	.byte	0x3f
	.zero		1


	//   ....[77]....
        /*11c4*/ 	.word	0x000113f0
        /*11c8*/ 	.word	0x00000006
        /*11cc*/ 	.word	0x00000000
        /*11d0*/ 	.short	0x010a
        /*11d2*/ 	.byte	0x3f
	.zero		1


	//   ....[78]....
        /*11d4*/ 	.word	0x00011440
        /*11d8*/ 	.word	0x00000009
        /*11dc*/ 	.word	0x00000000
        /*11e0*/ 	.short	0x010a
        /*11e2*/ 	.byte	0x3f
	.zero		1


	//   ....[79]....
        /*11e4*/ 	.word	0x00011490
        /*11e8*/ 	.word	0x00000006
        /*11ec*/ 	.word	0x00000000
        /*11f0*/ 	.short	0x010a
        /*11f2*/ 	.byte	0x3f
	.zero		1


	//   ....[80]....
        /*11f4*/ 	.word	0x000114e0
        /*11f8*/ 	.word	0x00000009
        /*11fc*/ 	.word	0x00000000
        /*1200*/ 	.short	0x010a
        /*1202*/ 	.byte	0x3f
	.zero		1


	//   ....[81]....
        /*1204*/ 	.word	0x00011530
        /*1208*/ 	.word	0x00000006
        /*120c*/ 	.word	0x00000000
        /*1210*/ 	.short	0x010a
        /*1212*/ 	.byte	0x3f
	.zero		1


	//   ....[82]....
        /*1214*/ 	.word	0x00011580
        /*1218*/ 	.word	0x00000009
        /*121c*/ 	.word	0x00000000
        /*1220*/ 	.short	0x010a
        /*1222*/ 	.byte	0x3f
	.zero		1


	//   ....[83]....
        /*1224*/ 	.word	0x000115d0
        /*1228*/ 	.word	0x00000006
        /*122c*/ 	.word	0x00000000
        /*1230*/ 	.short	0x010a
        /*1232*/ 	.byte	0x3f
	.zero		1


	//----- nvinfo : EIATTR_NUM_MBARRIERS
	.align		4
.L_30:
        /*1234*/ 	.byte	0x03, 0x38
        /*1236*/ 	.short	0x0026


	//----- nvinfo : EIATTR_EXIT_INSTR_OFFSETS
	.align		4
        /*1238*/ 	.byte	0x04, 0x1c
        /*123a*/ 	.short	(.L_32 - .L_31)


	//   ....[0]....
.L_31:
        /*123c*/ 	.word	0x00000bc0


	//   ....[1]....
        /*1240*/ 	.word	0x00001450


	//   ....[2]....
        /*1244*/ 	.word	0x0000ef60


	//   ....[3]....
        /*1248*/ 	.word	0x0000f4f0


	//   ....[4]....
        /*124c*/ 	.word	0x00010e90


	//----- nvinfo : EIATTR_MAX_THREADS
	.align		4
.L_32:
        /*1250*/ 	.byte	0x04, 0x05
        /*1252*/ 	.short	(.L_34 - .L_33)
.L_33:
        /*1254*/ 	.word	0x00000180
        /*1258*/ 	.word	0x00000001
        /*125c*/ 	.word	0x00000001


	//----- nvinfo : EIATTR_CRS_STACK_SIZE
	.align		4
.L_34:
        /*1260*/ 	.byte	0x04, 0x1e
        /*1262*/ 	.short	(.L_36 - .L_35)
.L_35:
        /*1264*/ 	.word	0x00000000


	//----- nvinfo : EIATTR_CBANK_PARAM_SIZE
	.align		4
.L_36:
        /*1268*/ 	.byte	0x03, 0x19
        /*126a*/ 	.short	0x0470


	//----- nvinfo : EIATTR_PARAM_CBANK
	.align		4
        /*126c*/ 	.byte	0x04, 0x0a
        /*126e*/ 	.short	(.L_38 - .L_37)
	.align		4
.L_37:
        /*1270*/ 	.word	index@(.nv.constant0._ZN7cutlass13device_kernelINS_4gemm6kernel13GemmUniversalIN4cute5tupleIJiiiiEEENS1_10collective13CollectiveMmaINS1_37MainloopSm90TmaGmmaWarpSpecializedFP8ILi18ENS5_IJNS4_1CILi2EEENSA_ILi4EEENSA_ILi1EEEEEENS1_35KernelTmaWarpSpecializedCooperativeEEENS5_IJNSA_ILi256EEENSA_ILi128EEENSA_ILi32EEEEEENS_12float_e4m3_tENS5_IJlSD_lEEESL_SM_NS4_8TiledMMAINS4_8MMA_AtomIJNS4_4SM904GMMA31MMA_64x128x32_F32E4M3E4M3_SS_TNILNSQ_7ScaleInE1ELSS_1EEEEEENS4_6LayoutINS5_IJSB_SD_SD_EEENS5_IJSD_NSA_ILi0EEESX_EEEEENS5_IJNS4_10UnderscoreES10_S10_EEEEENS4_23SM90_TMA_LOAD_MULTICASTENS4_14ComposedLayoutINS4_7SwizzleILi1ELi4ELi3EEENS4_18smem_ptr_flag_bitsILi8EEENSV_INS5_IJNSA_ILi8EEESJ_EEENS5_IJSJ_SD_EEEEEEEvNS4_8identityES13_S1D_vS1E_EENS_8epilogue10collective6detail29Sm90TmaWarpSpecializedAdapterINS1H_15DefaultEpilogueISL_SM_SM_NS1G_6thread17LinearCombinationISL_Li1EffLNS1L_9ScaleType4KindE0ELNS_15FloatRoundStyleE2ESL_EENS1_15EpilogueDefaultEEEEEvvEEEEvNT_6ParamsE)
        /*1274*/ 	.short	0x0210
        /*1276*/ 	.short	0x0470


	//----- nvinfo : EIATTR_SW_WAR
	.align		4
.L_38:
        /*1278*/ 	.byte	0x04, 0x36
        /*127a*/ 	.short	(.L_40 - .L_39)
.L_39:
        /*127c*/ 	.word	0x00000008
.L_40:


//--------------------- .nv.callgraph             --------------------------
	.section	.nv.callgraph,"",@"SHT_CUDA_CALLGRAPH"
	.align	4
	.sectionentsize	8
	.align		4
        /*0000*/ 	.word	0x00000000
	.align		4
        /*0004*/ 	.word	0xffffffff
	.align		4
        /*0008*/ 	.word	0x00000000
	.align		4
        /*000c*/ 	.word	0xfffffffe
	.align		4
        /*0010*/ 	.word	0x00000000
	.align		4
        /*0014*/ 	.word	0xfffffffd
	.align		4
        /*0018*/ 	.word	0x00000000
	.align		4
        /*001c*/ 	.word	0xfffffffc


//--------------------- .nv.constant4             --------------------------
	.section	.nv.constant4,"a",@progbits
	.align	8
	.align		8
.nv.constant4:
        /*0000*/ 	.dword	_ZN40_INTERNAL_9527fe01_4_k_cu_072989bf_282834cuda3std3__45__cpo5beginE
	.align		8
        /*0008*/ 	.dword	_ZN40_INTERNAL_9527fe01_4_k_cu_072989bf_282834cuda3std3__45__cpo3endE
	.align		8
        /*0010*/ 	.dword	_ZN40_INTERNAL_9527fe01_4_k_cu_072989bf_282834cuda3std3__45__cpo6cbeginE
	.align		8
        /*0018*/ 	.dword	_ZN40_INTERNAL_9527fe01_4_k_cu_072989bf_282834cuda3std3__45__cpo4cendE
	.align		8
        /*0020*/ 	.dword	_ZN40_INTERNAL_9527fe01_4_k_cu_072989bf_282834cuda3std3__442_GLOBAL__N__9527fe01_4_k_cu_072989bf_282836ignoreE
	.align		8
        /*0028*/ 	.dword	_ZN40_INTERNAL_9527fe01_4_k_cu_072989bf_282834cuda3std3__419piecewise_constructE
	.align		8
        /*0030*/ 	.dword	_ZN40_INTERNAL_9527fe01_4_k_cu_072989bf_282834cuda3std3__48in_placeE
	.align		8
        /*0038*/ 	.dword	_ZN40_INTERNAL_9527fe01_4_k_cu_072989bf_282834cuda3std6ranges3__45__cpo4swapE
	.align		8
        /*0040*/ 	.dword	_ZN40_INTERNAL_9527fe01_4_k_cu_072989bf_282834cuda3std6ranges3__45__cpo9iter_moveE
	.align		8
        /*0048*/ 	.dword	_ZN40_INTERNAL_9527fe01_4_k_cu_072989bf_282834cute7productE
	.align		8
        /*0050*/ 	.dword	_ZN40_INTERNAL_9527fe01_4_k_cu_072989bf_282834cute1_E


//--------------------- .text._ZN7cutlass13device_kernelINS_4gemm6kernel13GemmUniversalIN4cute5tupleIJiiiiEEENS1_10collective13CollectiveMmaINS1_37MainloopSm90TmaGmmaWarpSpecializedFP8ILi18ENS5_IJNS4_1CILi2EEENSA_ILi4EEENSA_ILi1EEEEEENS1_35KernelTmaWarpSpecializedCooperativeEEENS5_IJNSA_ILi256EEENSA_ILi128EEENSA_ILi32EEEEEENS_12float_e4m3_tENS5_IJlSD_lEEESL_SM_NS4_8TiledMMAINS4_8MMA_AtomIJNS4_4SM904GMMA31MMA_64x128x32_F32E4M3E4M3_SS_TNILNSQ_7ScaleInE1ELSS_1EEEEEENS4_6LayoutINS5_IJSB_SD_SD_EEENS5_IJSD_NSA_ILi0EEESX_EEEEENS5_IJNS4_10UnderscoreES10_S10_EEEEENS4_23SM90_TMA_LOAD_MULTICASTENS4_14ComposedLayoutINS4_7SwizzleILi1ELi4ELi3EEENS4_18smem_ptr_flag_bitsILi8EEENSV_INS5_IJNSA_ILi8EEESJ_EEENS5_IJSJ_SD_EEEEEEEvNS4_8identityES13_S1D_vS1E_EENS_8epilogue10collective6detail29Sm90TmaWarpSpecializedAdapterINS1H_15DefaultEpilogueISL_SM_SM_NS1G_6thread17LinearCombinationISL_Li1EffLNS1L_9ScaleType4KindE0ELNS_15FloatRoundStyleE2ESL_EENS1_15EpilogueDefaultEEEEEvvEEEEvNT_6ParamsE --------------------------
	.section	.text._ZN7cutlass13device_kernelINS_4gemm6kernel13GemmUniversalIN4cute5tupleIJiiiiEEENS1_10collective13CollectiveMmaINS1_37MainloopSm90TmaGmmaWarpSpecializedFP8ILi18ENS5_IJNS4_1CILi2EEENSA_ILi4EEENSA_ILi1EEEEEENS1_35KernelTmaWarpSpecializedCooperativeEEENS5_IJNSA_ILi256EEENSA_ILi128EEENSA_ILi32EEEEEENS_12float_e4m3_tENS5_IJlSD_lEEESL_SM_NS4_8TiledMMAINS4_8MMA_AtomIJNS4_4SM904GMMA31MMA_64x128x32_F32E4M3E4M3_SS_TNILNSQ_7ScaleInE1ELSS_1EEEEEENS4_6LayoutINS5_IJSB_SD_SD_EEENS5_IJSD_NSA_ILi0EEESX_EEEEENS5_IJNS4_10UnderscoreES10_S10_EEEEENS4_23SM90_TMA_LOAD_MULTICASTENS4_14ComposedLayoutINS4_7SwizzleILi1ELi4ELi3EEENS4_18smem_ptr_flag_bitsILi8EEENSV_INS5_IJNSA_ILi8EEESJ_EEENS5_IJSJ_SD_EEEEEEEvNS4_8identityES13_S1D_vS1E_EENS_8epilogue10collective6detail29Sm90TmaWarpSpecializedAdapterINS1H_15DefaultEpilogueISL_SM_SM_NS1G_6thread17LinearCombinationISL_Li1EffLNS1L_9ScaleType4KindE0ELNS_15FloatRoundStyleE2ESL_EENS1_15EpilogueDefaultEEEEEvvEEEEvNT_6ParamsE,"ax",@progbits
	.align	128
.text._ZN7cutlass13device_kernelINS_4gemm6kernel13GemmUniversalIN4cute5tupleIJiiiiEEENS1_10collective13CollectiveMmaINS1_37MainloopSm90TmaGmmaWarpSpecializedFP8ILi18ENS5_IJNS4_1CILi2EEENSA_ILi4EEENSA_ILi1EEEEEENS1_35KernelTmaWarpSpecializedCooperativeEEENS5_IJNSA_ILi256EEENSA_ILi128EEENSA_ILi32EEEEEENS_12float_e4m3_tENS5_IJlSD_lEEESL_SM_NS4_8TiledMMAINS4_8MMA_AtomIJNS4_4SM904GMMA31MMA_64x128x32_F32E4M3E4M3_SS_TNILNSQ_7ScaleInE1ELSS_1EEEEEENS4_6LayoutINS5_IJSB_SD_SD_EEENS5_IJSD_NSA_ILi0EEESX_EEEEENS5_IJNS4_10UnderscoreES10_S10_EEEEENS4_23SM90_TMA_LOAD_MULTICASTENS4_14ComposedLayoutINS4_7SwizzleILi1ELi4ELi3EEENS4_18smem_ptr_flag_bitsILi8EEENSV_INS5_IJNSA_ILi8EEESJ_EEENS5_IJSJ_SD_EEEEEEEvNS4_8identityES13_S1D_vS1E_EENS_8epilogue10collective6detail29Sm90TmaWarpSpecializedAdapterINS1H_15DefaultEpilogueISL_SM_SM_NS1G_6thread17LinearCombinationISL_Li1EffLNS1L_9ScaleType4KindE0ELNS_15FloatRoundStyleE2ESL_EENS1_15EpilogueDefaultEEEEEvvEEEEvNT_6ParamsE:
        .type           _ZN7cutlass13device_kernelINS_4gemm6kernel13GemmUniversalIN4cute5tupleIJiiiiEEENS1_10collective13CollectiveMmaINS1_37MainloopSm90TmaGmmaWarpSpecializedFP8ILi18ENS5_IJNS4_1CILi2EEENSA_ILi4EEENSA_ILi1EEEEEENS1_35KernelTmaWarpSpecializedCooperativeEEENS5_IJNSA_ILi256EEENSA_ILi128EEENSA_ILi32EEEEEENS_12float_e4m3_tENS5_IJlSD_lEEESL_SM_NS4_8TiledMMAINS4_8MMA_AtomIJNS4_4SM904GMMA31MMA_64x128x32_F32E4M3E4M3_SS_TNILNSQ_7ScaleInE1ELSS_1EEEEEENS4_6LayoutINS5_IJSB_SD_SD_EEENS5_IJSD_NSA_ILi0EEESX_EEEEENS5_IJNS4_10UnderscoreES10_S10_EEEEENS4_23SM90_TMA_LOAD_MULTICASTENS4_14ComposedLayoutINS4_7SwizzleILi1ELi4ELi3EEENS4_18smem_ptr_flag_bitsILi8EEENSV_INS5_IJNSA_ILi8EEESJ_EEENS5_IJSJ_SD_EEEEEEEvNS4_8identityES13_S1D_vS1E_EENS_8epilogue10collective6detail29Sm90TmaWarpSpecializedAdapterINS1H_15DefaultEpilogueISL_SM_SM_NS1G_6thread17LinearCombinationISL_Li1EffLNS1L_9ScaleType4KindE0ELNS_15FloatRoundStyleE2ESL_EENS1_15EpilogueDefaultEEEEEvvEEEEvNT_6ParamsE,@function
        .size           _ZN7cutlass13device_kernelINS_4gemm6kernel13GemmUniversalIN4cute5tupleIJiiiiEEENS1_10collective13CollectiveMmaINS1_37MainloopSm90TmaGmmaWarpSpecializedFP8ILi18ENS5_IJNS4_1CILi2EEENSA_ILi4EEENSA_ILi1EEEEEENS1_35KernelTmaWarpSpecializedCooperativeEEENS5_IJNSA_ILi256EEENSA_ILi128EEENSA_ILi32EEEEEENS_12float_e4m3_tENS5_IJlSD_lEEESL_SM_NS4_8TiledMMAINS4_8MMA_AtomIJNS4_4SM904GMMA31MMA_64x128x32_F32E4M3E4M3_SS_TNILNSQ_7ScaleInE1ELSS_1EEEEEENS4_6LayoutINS5_IJSB_SD_SD_EEENS5_IJSD_NSA_ILi0EEESX_EEEEENS5_IJNS4_10UnderscoreES10_S10_EEEEENS4_23SM90_TMA_LOAD_MULTICASTENS4_14ComposedLayoutINS4_7SwizzleILi1ELi4ELi3EEENS4_18smem_ptr_flag_bitsILi8EEENSV_INS5_IJNSA_ILi8EEESJ_EEENS5_IJSJ_SD_EEEEEEEvNS4_8identityES13_S1D_vS1E_EENS_8epilogue10collective6detail29Sm90TmaWarpSpecializedAdapterINS1H_15DefaultEpilogueISL_SM_SM_NS1G_6thread17LinearCombinationISL_Li1EffLNS1L_9ScaleType4KindE0ELNS_15FloatRoundStyleE2ESL_EENS1_15EpilogueDefaultEEEEEvvEEEEvNT_6ParamsE,(.L_x_363 - _ZN7cutlass13device_kernelINS_4gemm6kernel13GemmUniversalIN4cute5tupleIJiiiiEEENS1_10collective13CollectiveMmaINS1_37MainloopSm90TmaGmmaWarpSpecializedFP8ILi18ENS5_IJNS4_1CILi2EEENSA_ILi4EEENSA_ILi1EEEEEENS1_35KernelTmaWarpSpecializedCooperativeEEENS5_IJNSA_ILi256EEENSA_ILi128EEENSA_ILi32EEEEEENS_12float_e4m3_tENS5_IJlSD_lEEESL_SM_NS4_8TiledMMAINS4_8MMA_AtomIJNS4_4SM904GMMA31MMA_64x128x32_F32E4M3E4M3_SS_TNILNSQ_7ScaleInE1ELSS_1EEEEEENS4_6LayoutINS5_IJSB_SD_SD_EEENS5_IJSD_NSA_ILi0EEESX_EEEEENS5_IJNS4_10UnderscoreES10_S10_EEEEENS4_23SM90_TMA_LOAD_MULTICASTENS4_14ComposedLayoutINS4_7SwizzleILi1ELi4ELi3EEENS4_18smem_ptr_flag_bitsILi8EEENSV_INS5_IJNSA_ILi8EEESJ_EEENS5_IJSJ_SD_EEEEEEEvNS4_8identityES13_S1D_vS1E_EENS_8epilogue10collective6detail29Sm90TmaWarpSpecializedAdapterINS1H_15DefaultEpilogueISL_SM_SM_NS1G_6thread17LinearCombinationISL_Li1EffLNS1L_9ScaleType4KindE0ELNS_15FloatRoundStyleE2ESL_EENS1_15EpilogueDefaultEEEEEvvEEEEvNT_6ParamsE)
        .other          _ZN7cutlass13device_kernelINS_4gemm6kernel13GemmUniversalIN4cute5tupleIJiiiiEEENS1_10collective13CollectiveMmaINS1_37MainloopSm90TmaGmmaWarpSpecializedFP8ILi18ENS5_IJNS4_1CILi2EEENSA_ILi4EEENSA_ILi1EEEEEENS1_35KernelTmaWarpSpecializedCooperativeEEENS5_IJNSA_ILi256EEENSA_ILi128EEENSA_ILi32EEEEEENS_12float_e4m3_tENS5_IJlSD_lEEESL_SM_NS4_8TiledMMAINS4_8MMA_AtomIJNS4_4SM904GMMA31MMA_64x128x32_F32E4M3E4M3_SS_TNILNSQ_7ScaleInE1ELSS_1EEEEEENS4_6LayoutINS5_IJSB_SD_SD_EEENS5_IJSD_NSA_ILi0EEESX_EEEEENS5_IJNS4_10UnderscoreES10_S10_EEEEENS4_23SM90_TMA_LOAD_MULTICASTENS4_14ComposedLayoutINS4_7SwizzleILi1ELi4ELi3EEENS4_18smem_ptr_flag_bitsILi8EEENSV_INS5_IJNSA_ILi8EEESJ_EEENS5_IJSJ_SD_EEEEEEEvNS4_8identityES13_S1D_vS1E_EENS_8epilogue10collective6detail29Sm90TmaWarpSpecializedAdapterINS1H_15DefaultEpilogueISL_SM_SM_NS1G_6thread17LinearCombinationISL_Li1EffLNS1L_9ScaleType4KindE0ELNS_15FloatRoundStyleE2ESL_EENS1_15EpilogueDefaultEEEEEvvEEEEvNT_6ParamsE,@"STO_CUDA_ENTRY STV_DEFAULT"
_ZN7cutlass13device_kernelINS_4gemm6kernel13GemmUniversalIN4cute5tupleIJiiiiEEENS1_10collective13CollectiveMmaINS1_37MainloopSm90TmaGmmaWarpSpecializedFP8ILi18ENS5_IJNS4_1CILi2EEENSA_ILi4EEENSA_ILi1EEEEEENS1_35KernelTmaWarpSpecializedCooperativeEEENS5_IJNSA_ILi256EEENSA_ILi128EEENSA_ILi32EEEEEENS_12float_e4m3_tENS5_IJlSD_lEEESL_SM_NS4_8TiledMMAINS4_8MMA_AtomIJNS4_4SM904GMMA31MMA_64x128x32_F32E4M3E4M3_SS_TNILNSQ_7ScaleInE1ELSS_1EEEEEENS4_6LayoutINS5_IJSB_SD_SD_EEENS5_IJSD_NSA_ILi0EEESX_EEEEENS5_IJNS4_10UnderscoreES10_S10_EEEEENS4_23SM90_TMA_LOAD_MULTICASTENS4_14ComposedLayoutINS4_7SwizzleILi1ELi4ELi3EEENS4_18smem_ptr_flag_bitsILi8EEENSV_INS5_IJNSA_ILi8EEESJ_EEENS5_IJSJ_SD_EEEEEEEvNS4_8identityES13_S1D_vS1E_EENS_8epilogue10collective6detail29Sm90TmaWarpSpecializedAdapterINS1H_15DefaultEpilogueISL_SM_SM_NS1G_6thread17LinearCombinationISL_Li1EffLNS1L_9ScaleType4KindE0ELNS_15FloatRoundStyleE2ESL_EENS1_15EpilogueDefaultEEEEEvvEEEEvNT_6ParamsE:
[----:B------:R-:W0:Y:S02]  /*0000*/  LDC R1, c[0x0][0x28] ;  /* 0x00000a00ff017b82 */ /* 0x000e240000000800 */
[----:B0-----:R-:W-:Y:S01]  /*0010*/  VIADD R1, R1, 0xfffffef8 ;  /* 0xfffffef801017836 */ /* 0x001fe20000000000 */
[----:B------:R-:W0:Y:S01]  /*0020*/  S2R R4, SR_TID.X ;  /* 0x0000000000047919 */ /* 0x000e220000002100 */
[----:B------:R-:W-:Y:S01]  /*0030*/  ELECT P0, URZ, PT ;  /* 0x00000000003f782f */ /* 0x000fe20003800000 */
[----:B------:R-:W-:Y:S01]  /*0040*/  BSSY B0, `(.L_x_0) ;  /* 0x0000015000007945 */ /* 0x000fe20003800000 */
[--C-:B0-----:R-:W-:Y:S02]  /*0050*/  SHF.R.U32.HI R0, RZ, 0x5, R4.reuse ;  /* 0x00000005ff007819 */ /* 0x101fe40000011604 */
[----:B------:R-:W-:-:S03]  /*0060*/  SHF.R.U32.HI R2, RZ, 0x7, R4 ;  /* 0x00000007ff027819 */ /* 0x000fc60000011604 */
[----:B------:R-:W0:Y:S04]  /*0070*/  SHFL.IDX PT, R3, R0, RZ, 0x1f ;  /* 0x00001fff00037589 */ /* 0x000e2800000e0000 */
[----:B------:R-:W1:Y:S01]  /*0080*/  SHFL.IDX PT, R2, R2, RZ, 0x1f ;  /* 0x00001fff02027589 */ /* 0x000e6200000e0000 */
[----:B0-----:R-:W-:Y:S02]  /*0090*/  R2UR UR4, R3 ;  /* 0x00000000030472ca */ /* 0x001fe400000e0000 */
[----:B-1----:R-:W-:-:S11]  /*00a0*/  R2UR UR6, R2 ;  /* 0x00000000020672ca */ /* 0x002fd600000e0000 */
[----:B------:R-:W-:Y:S02]  /*00b0*/  USHF.R.S32.HI UR5, URZ, 0x1f, UR4 ;  /* 0x0000001f3f057899 */ /* 0x000fe40008011404 */
[----:B------:R-:W-:Y:S02]  /*00c0*/  ISETP.NE.OR P0, PT, RZ, UR4, !P0 ;  /* 0x00000004ff007c0c */ /* 0x000fe4000c705670 */
[----:B------:R-:W-:-:S04]  /*00d0*/  ULEA.HI UR5, UR5, UR4, URZ, 0x2 ;  /* 0x0000000405057291 */ /* 0x000fc8000f8f103f */
[----:B------:R-:W-:-:S04]  /*00e0*/  ULOP3.LUT UR5, UR5, 0xfffffffc, URZ, 0xc0, !UPT ;  /* 0xfffffffc05057892 */ /* 0x000fc8000f8ec03f */
[----:B------:R-:W-:-:S03]  /*00f0*/  UIADD3 UR8, UR4, -UR5, URZ ;  /* 0x8000000504087290 */ /* 0x000fc6000fffe03f */
[----:B------:R-:W-:Y:S09]  /*0100*/  @P0 BRA `(.L_x_1) ;  /* 0x0000000000200947 */ /* 0x000ff20003800000 */
[----:B------:R-:W-:Y:S02]  /*0110*/  ULDC.64 UR4, c[0x0][0x198] ;  /* 0x0000660000047ab9 */ /* 0x000fe40000000a00 */
[----:B------:R-:W-:Y:S02]  /*0120*/  UIADD3 UR10, UP0, UR4, 0xf0, URZ ;  /* 0x000000f0040a7890 */ /* 0x000fe4000ff1e03f */
[----:B------:R-:W-:Y:S02]  /*0130*/  UIADD3 UR4, UP1, UR4, 0x1f0, URZ ;  /* 0x000001f004047890 */ /* 0x000fe4000ff3e03f */
[----:B------:R-:W-:Y:S02]  /*0140*/  UIADD3.X UR11, URZ, UR5, URZ, UP0, !UPT ;  /* 0x000000053f0b7290 */ /* 0x000fe400087fe43f */
[----:B------:R-:W-:-:S07]  /*0150*/  UIADD3.X UR5, URZ, UR5, URZ, UP1, !UPT ;  /* 0x000000053f057290 */ /* 0x000fce0008ffe43f */
[----:B------:R0:W-:Y:S02]  /*0160*/  UTMACCTL.PF [UR10] ;  /* 0x000000000a0079b9 */ /* 0x0001e40008040000 */
[----:B------:R0:W-:Y:S02]  /*0170*/  UTMACCTL.PF [UR4] ;  /* 0x00000000040079b9 */ /* 0x0001e40008040000 */
[----:B0-----:R-:W-:Y:S01]  /*0180*/  NOP ;  /* 0x0000000000007918 */ /* 0x001fe20000000000 */
.L_x_1:
[----:B------:R-:W-:Y:S05]  /*0190*/  BSYNC B0 ;  /* 0x0000000000007941 */ /* 0x000fea0003800000 */
.L_x_0:
[----:B------:R-:W0:Y:S01]  /*01a0*/  SHFL.IDX PT, R3, R0, RZ, 0x1f ;  /* 0x00001fff00037589 */ /* 0x000e2200000e0000 */
[----:B------:R-:W-:Y:S01]  /*01b0*/  UISETP.NE.AND UP0, UPT, UR8, 0x3, UPT ;  /* 0x000000030800788c */ /* 0x000fe2000bf05270 */
[----:B------:R-:W-:Y:S01]  /*01c0*/  ISETP.NE.AND P1, PT, RZ, UR6, PT ;  /* 0x00000006ff007c0c */ /* 0x000fe2000bf25270 */
[----:B------:R-:W-:Y:S02]  /*01d0*/  UIADD3 UR10, UR6, -0x1, URZ ;  /* 0xffffffff060a7890 */ /* 0x000fe4000fffe03f */
[----:B------:R-:W-:Y:S02]  /*01e0*/  UISETP.EQ.OR UP0, UPT, UR8, URZ, !UP0 ;  /* 0x0000003f0800728c */ /* 0x000fe4000c702670 */
[----:B------:R-:W-:Y:S02]  /*01f0*/  UISETP.GE.U32.AND UP1, UPT, UR10, 0x2, UPT ;  /* 0x000000020a00788c */ /* 0x000fe4000bf26070 */
[----:B------:R-:W-:-:S04]  /*0200*/  UISETP.EQ.AND UP0, UPT, UR6, URZ, UP0 ;  /* 0x0000003f0600728c */ /* 0x000fc80008702270 */
[----:B------:R-:W-:-:S04]  /*0210*/  USEL UR13, URZ, 0x1, !UP0 ;  /* 0x000000013f0d7887 */ /* 0x000fc8000c000000 */
[----:B------:R-:W-:Y:S01]  /*0220*/  USEL UR13, UR13, 0x2, UP1 ;  /* 0x000000020d0d7887 */ /* 0x000fe20008800000 */
[----:B0-----:R-:W-:-:S13]  /*0230*/  ISETP.NE.AND P0, PT, R3, RZ, PT ;  /* 0x000000ff0300720c */ /* 0x001fda0003f05270 */
[----:B------:R-:W-:Y:S05]  /*0240*/  @P0 BRA `(.L_x_2) ;  /* 0x0000000000d40947 */ /* 0x000fea0003800000 */
[----:B------:R-:W-:Y:S01]  /*0250*/  ELECT P0, URZ, PT ;  /* 0x00000000003f782f */ /* 0x000fe20003800000 */
[----:B------:R-:W-:-:S12]  /*0260*/  BSSY B0, `(.L_x_2) ;  /* 0x0000033000007945 */ /* 0x000fd80003800000 */
[----:B------:R-:W-:Y:S05]  /*0270*/  @!P0 BRA `(.L_x_3) ;  /* 0x0000000000c48947 */ /* 0x000fea0003800000 */
[----:B------:R-:W0:Y:S01]  /*0280*/  S2UR UR9, SR_CgaCtaId ;  /* 0x00000000000979c3 */ /* 0x000e220000008800 */
[----:B------:R-:W-:Y:S01]  /*0290*/  UMOV UR4, 0x400 ;  /* 0x0000040000047882 */ /* 0x000fe20000000000 */
[----:B------:R-:W-:Y:S01]  /*02a0*/  UMOV UR5, 0x1 ;  /* 0x0000000100057882 */ /* 0x000fe20000000000 */
[----:B------:R-:W-:Y:S02]  /*02b0*/  UMOV UR6, 0xa ;  /* 0x0000000a00067882 */ /* 0x000fe40000000000 */
[----:B------:R-:W-:-:S04]  /*02c0*/  UIADD3 UR6, -UR6, 0x100000, URZ ;  /* 0x0010000006067890 */ /* 0x000fc8000fffe13f */
[----:B------:R-:W-:Y:S02]  /*02d0*/  USHF.L.U32 UR7, UR6, 0xb, URZ ;  /* 0x0000000b06077899 */ /* 0x000fe4000800063f */
[----:B------:R-:W-:Y:S02]  /*02e0*/  USHF.L.U32 UR6, UR6, 0x1, URZ ;  /* 0x0000000106067899 */ /* 0x000fe4000800063f */
[----:B0-----:R-:W-:Y:S02]  /*02f0*/  ULEA UR9, UR9, UR4, 0x18 ;  /* 0x0000000409097291 */ /* 0x001fe4000f8ec03f */
[----:B------:R-:W-:-:S04]  /*0300*/  UIADD3 UR4, -UR5, 0x100000, URZ ;  /* 0x0010000005047890 */ /* 0x000fc8000fffe13f */
[----:B------:R-:W-:Y:S02]  /*0310*/  USHF.L.U32 UR5, UR4, 0xb, URZ ;  /* 0x0000000b04057899 */ /* 0x000fe4000800063f */
[----:B------:R-:W-:Y:S01]  /*0320*/  USHF.L.U32 UR4, UR4, 0x1, URZ ;  /* 0x0000000104047899 */ /* 0x000fe2000800063f */
[----:B------:R-:W0:Y:S11]  /*0330*/  FENCE.VIEW.ASYNC.S ;  /* 0x00000000000073c6 */ /* 0x000e360000000000 */
[----:B0-----:R0:W1:Y:S01]  /*0340*/  SYNCS.EXCH.64 URZ, [UR9], UR4 ;  /* 0x00000004093f75b2 */ /* 0x0010620008000100 */
[----:B------:R0:W2:Y:S01]  /*0350*/  SYNCS.EXCH.64 URZ, [UR9+0x90], UR6 ;  /* 0x00009006093f75b2 */ /* 0x0000a20008000100 */
[----:B------:R0:W3:Y:S01]  /*0360*/  SYNCS.EXCH.64 URZ, [UR9+0x8], UR4 ;  /* 0x00000804093f75b2 */ /* 0x0000e20008000100 */
[----:B------:R0:W4:Y:S01]  /*0370*/  SYNCS.EXCH.64 URZ, [UR9+0x98], UR6 ;  /* 0x00009806093f75b2 */ /* 0x0001220008000100 */
[----:B------:R0:W0:Y:S01]  /*0380*/  SYNCS.EXCH.64 URZ, [UR9+0x10], UR4 ;  /* 0x00001004093f75b2 */ /* 0x0000220008000100 */
        /* <DEDUP_REMOVED lines=31> */
[----:B-1234-:R-:W-:Y:S01]  /*0580*/  NOP ;  /* 0x0000000000007918 */ /* 0x01efe20000000000 */
.L_x_3:
[----:B0-----:R-:W-:Y:S05]  /*0590*/  BSYNC B0 ;  /* 0x0000000000007941 */ /* 0x001fea0003800000 */
.L_x_2:
[----:B------:R-:W-:Y:S01]  /*05a0*/  SHF.R.S32.HI R2, RZ, 0x1f, R4 ;  /* 0x0000001fff027819 */ /* 0x000fe20000011404 */
[----:B------:R-:W0:Y:S01]  /*05b0*/  SHFL.IDX PT, R0, R0, RZ, 0x1f ;  /* 0x00001fff00007589 */ /* 0x000e2200000e0000 */
[----:B------:R-:W1:Y:S01]  /*05c0*/  S2UR UR9, SR_CTAID.X ;  /* 0x00000000000979c3 */ /* 0x000e620000002500 */
[----:B------:R-:W-:Y:S02]  /*05d0*/  ELECT P0, URZ, PT ;  /* 0x00000000003f782f */ /* 0x000fe40003800000 */
[----:B------:R-:W-:Y:S01]  /*05e0*/  LEA.HI R2, R2, R4, RZ, 0x7 ;  /* 0x0000000402027211 */ /* 0x000fe200078f38ff */
[----:B------:R-:W-:Y:S01]  /*05f0*/  ULDC UR4, c[0x0][0x150] ;  /* 0x0000540000047ab9 */ /* 0x000fe20000000800 */
[----:B------:R-:W-:Y:S01]  /*0600*/  SHF.R.S32.HI R6, RZ, 0x1f, R3 ;  /* 0x0000001fff067819 */ /* 0x000fe20000011403 */
[----:B------:R-:W-:Y:S01]  /*0610*/  NOP ;  /* 0x0000000000007918 */ /* 0x000fe20000000000 */
[----:B------:R-:W-:Y:S01]  /*0620*/  LOP3.LUT R2, R2, 0xffffff80, RZ, 0xc0, !PT ;  /* 0xffffff8002027812 */ /* 0x000fe200078ec0ff */
[----:B------:R-:W-:Y:S01]  /*0630*/  NOP ;  /* 0x0000000000007918 */ /* 0x000fe20000000000 */
[----:B------:R-:W-:Y:S01]  /*0640*/  LEA.HI R6, R6, R3, RZ, 0x2 ;  /* 0x0000000306067211 */ /* 0x000fe200078f10ff */
[----:B------:R-:W2:Y:S02]  /*0650*/  LDC R8, c[0x0][0x144] ;  /* 0x00005100ff087b82 */ /* 0x000ea40000000800 */
[----:B------:R-:W-:Y:S01]  /*0660*/  IMAD.IADD R4, R4, 0x1, -R2 ;  /* 0x0000000104047824 */ /* 0x000fe200078e0a02 */
[----:B------:R-:W-:Y:S01]  /*0670*/  LOP3.LUT R6, R6, 0x3ffffffc, RZ, 0xc0, !PT ;  /* 0x3ffffffc06067812 */ /* 0x000fe200078ec0ff */
[----:B------:R-:W3:Y:S03]  /*0680*/  S2R R2, SR_CTAID.Y ;  /* 0x0000000000027919 */ /* 0x000ee60000002600 */
[----:B------:R-:W-:Y:S01]  /*0690*/  SHF.R.S32.HI R5, RZ, 0x1f, R4 ;  /* 0x0000001fff057819 */ /* 0x000fe20000011404 */
[----:B------:R-:W-:Y:S01]  /*06a0*/  IMAD.IADD R6, R3, 0x1, -R6 ;  /* 0x0000000103067824 */ /* 0x000fe200078e0a06 */
[----:B------:R-:W4:Y:S02]  /*06b0*/  LDC R11, c[0x0][0x148] ;  /* 0x00005200ff0b7b82 */ /* 0x000f240000000800 */
[----:B------:R-:W-:-:S02]  /*06c0*/  LEA.HI R5, R5, R4, RZ, 0x3 ;  /* 0x0000000405057211 */ /* 0x000fc400078f18ff */
[----:B0-----:R-:W-:Y:S02]  /*06d0*/  ISETP.NE.OR P0, PT, R0, RZ, !P0 ;  /* 0x000000ff0000720c */ /* 0x001fe40004705670 */
[--C-:B------:R-:W-:Y:S02]  /*06e0*/  SHF.R.S32.HI R0, RZ, 0x3, R5.reuse ;  /* 0x00000003ff007819 */ /* 0x100fe40000011405 */
[----:B------:R-:W-:Y:S02]  /*06f0*/  SHF.R.S32.HI R5, RZ, 0x1f, R5 ;  /* 0x0000001fff057819 */ /* 0x000fe40000011405 */
[----:B-1----:R-:W-:Y:S02]  /*0700*/  I2FP.F32.U32 R7, UR9 ;  /* 0x0000000900077c45 */ /* 0x002fe40008201000 */
[----:B------:R-:W-:-:S03]  /*0710*/  LEA.HI R5, R5, R0, RZ, 0x2 ;  /* 0x0000000005057211 */ /* 0x000fc600078f10ff */
[----:B------:R-:W-:Y:S01]  /*0720*/  FMUL R7, R7, UR4 ;  /* 0x0000000407077c20 */ /* 0x000fe20008400000 */
[----:B------:R-:W-:Y:S01]  /*0730*/  LOP3.LUT R5, R5, 0xfffffffc, RZ, 0xc0, !PT ;  /* 0xfffffffc05057812 */ /* 0x000fe200078ec0ff */
[----:B------:R-:W-:Y:S01]  /*0740*/  VOTEU.ALL UP0, P0 ;  /* 0x00000000003f7886 */ /* 0x000fe20000000000 */
[----:B------:R-:W-:Y:S01]  /*0750*/  ULDC UR4, c[0x0][0x154] ;  /* 0x0000550000047ab9 */ /* 0x000fe20000000800 */
[----:B------:R-:W-:Y:S02]  /*0760*/  VOTEU.ALL UP1, P0 ;  /* 0x00000000003f7886 */ /* 0x000fe40000020000 */
[----:B------:R-:W0:Y:S01]  /*0770*/  F2I.U32.TRUNC.NTZ R7, R7 ;  /* 0x0000000700077305 */ /* 0x000e22000020f000 */
[----:B------:R-:W-:Y:S01]  /*0780*/  IMAD.IADD R5, R0, 0x1, -R5 ;  /* 0x0000000100057824 */ /* 0x000fe200078e0a05 */
[----:B------:R-:W1:Y:S01]  /*0790*/  @!UP0 S2UR UR7, SR_CgaCtaId ;  /* 0x00000000000789c3 */ /* 0x000e620000008800 */
[----:B------:R-:W-:Y:S02]  /*07a0*/  @!UP0 UMOV UR6, 0x400 ;  /* 0x0000040000068882 */ /* 0x000fe40000000000 */
[----:B------:R-:W-:Y:S01]  /*07b0*/  IMAD R5, R6, 0x4, R5 ;  /* 0x0000000406057824 */ /* 0x000fe200078e0205 */
[----:B---3--:R-:W-:-:S04]  /*07c0*/  I2FP.F32.U32 R9, R2 ;  /* 0x0000000200097245 */ /* 0x008fc80000201000 */
[----:B------:R-:W-:Y:S01]  /*07d0*/  LEA.HI R0, R5, R5, RZ, 0x1 ;  /* 0x0000000505007211 */ /* 0x000fe200078f08ff */
[----:B------:R-:W-:Y:S01]  /*07e0*/  FMUL R9, R9, UR4 ;  /* 0x0000000409097c20 */ /* 0x000fe20008400000 */
[----:B------:R-:W-:Y:S02]  /*07f0*/  UMOV UR4, 0x20 ;  /* 0x0000002000047882 */ /* 0x000fe40000000000 */
[----:B------:R-:W-:Y:S01]  /*0800*/  LOP3.LUT R6, R0, 0xfffffffe, RZ, 0xc0, !PT ;  /* 0xfffffffe00067812 */ /* 0x000fe200078ec0ff */
[----:B0-----:R-:W-:Y:S01]  /*0810*/  IMAD.MOV R13, RZ, RZ, -R7 ;  /* 0x000000ffff0d7224 */ /* 0x001fe200078e0a07 */
[----:B------:R-:W-:-:S04]  /*0820*/  @!UP0 UIADD3 UR4, -UR4, 0x100000, URZ ;  /* 0x0010000004048890 */ /* 0x000fc8000fffe13f */
[----:B------:R-:W-:Y:S02]  /*0830*/  @!UP0 USHF.L.U32 UR5, UR4, 0xb, URZ ;  /* 0x0000000b04058899 */ /* 0x000fe4000800063f */
[----:B------:R-:W-:Y:S01]  /*0840*/  @!UP0 USHF.L.U32 UR4, UR4, 0x1, URZ ;  /* 0x0000000104048899 */ /* 0x000fe2000800063f */
[----:B------:R-:W0:Y:S01]  /*0850*/  F2I.U32.TRUNC.NTZ R9, R9 ;  /* 0x0000000900097305 */ /* 0x000e22000020f000 */
[----:B--2---:R-:W-:Y:S02]  /*0860*/  IMAD R0, R8, R13, UR9 ;  /* 0x0000000908007e24 */ /* 0x004fe4000f8e020d */
[C---:B------:R-:W-:Y:S02]  /*0870*/  IMAD.IADD R7, R5.reuse, 0x1, -R6 ;  /* 0x0000000105077824 */ /* 0x040fe400078e0a06 */
[----:B------:R-:W-:-:S03]  /*0880*/  IMAD.SHL.U32 R6, R5, 0x4, RZ ;  /* 0x0000000405067824 */ /* 0x000fc600078e00ff */
[----:B------:R-:W-:Y:S01]  /*0890*/  ISETP.NE.AND P2, PT, R7, R0, PT ;  /* 0x000000000700720c */ /* 0x000fe20003f45270 */
[----:B-1----:R-:W-:Y:S01]  /*08a0*/  @!UP0 ULEA UR6, UR7, UR6, 0x18 ;  /* 0x0000000607068291 */ /* 0x002fe2000f8ec03f */
[----:B------:R-:W-:Y:S01]  /*08b0*/  LOP3.LUT R10, R5, 0xc, R6, 0x78, !PT ;  /* 0x0000000c050a7812 */ /* 0x000fe200078e7806 */
[----:B------:R-:W1:Y:S01]  /*08c0*/  LDC R7, c[0x0][0x140] ;  /* 0x00005000ff077b82 */ /* 0x000e620000000800 */
[----:B------:R-:W-:Y:S01]  /*08d0*/  VOTEU.ALL UP0, P0 ;  /* 0x00000000003f7886 */ /* 0x000fe20000000000 */
[----:B------:R-:W-:Y:S01]  /*08e0*/  LOP3.LUT P0, RZ, R4, 0x7, RZ, 0xc0, !PT ;  /* 0x0000000704ff7812 */ /* 0x000fe2000780c0ff */
[----:B0-----:R-:W-:Y:S01]  /*08f0*/  IMAD.MOV R12, RZ, RZ, -R9 ;  /* 0x000000ffff0c7224 */ /* 0x001fe200078e0a09 */
[----:B------:R0:W-:Y:S01]  /*0900*/  STL [R1+0x7c], R10 ;  /* 0x00007c0a01007387 */ /* 0x0001e20000100800 */
[----:B------:R-:W-:Y:S01]  /*0910*/  IMAD.MOV.U32 R4, RZ, RZ, 0x1 ;  /* 0x00000001ff047424 */ /* 0x000fe200078e00ff */
[----:B------:R-:W-:Y:S01]  /*0920*/  ISETP.LT.U32.AND P0, PT, R10, 0x8, !P0 ;  /* 0x000000080a00780c */ /* 0x000fe20004701070 */
[----:B----4-:R-:W-:-:S03]  /*0930*/  IMAD R6, R11, R12, R2 ;  /* 0x0000000c0b067224 */ /* 0x010fc600078e0202 */
[----:B------:R-:W-:Y:S01]  /*0940*/  @P2 LEA.HI R5, R10, R10, RZ, 0x1 ;  /* 0x0000000a0a052211 */ /* 0x000fe200078f08ff */
[----:B------:R-:W2:Y:S02]  /*0950*/  FENCE.VIEW.ASYNC.S ;  /* 0x00000000000073c6 */ /* 0x000ea40000000000 */
[----:B--2---:R0:W2:Y:S01]  /*0960*/  @!UP0 SYNCS.EXCH.64 URZ, [UR6+0x130], UR4 ;  /* 0x00013004063f85b2 */ /* 0x0040a20008000100 */
[----:B------:R-:W-:-:S04]  /*0970*/  @P2 SHF.R.S32.HI R5, RZ, 0x1, R5 ;  /* 0x00000001ff052819 */ /* 0x000fc80000011405 */
[----:B------:R-:W-:Y:S02]  /*0980*/  @P2 ISETP.NE.AND P3, PT, R5, R6, PT ;  /* 0x000000060500220c */ /* 0x000fe40003f65270 */
[----:B------:R-:W-:Y:S02]  /*0990*/  SEL R5, RZ, 0x1, !P0 ;  /* 0x00000001ff057807 */ /* 0x000fe40004000000 */
[----:B------:R-:W-:Y:S02]  /*09a0*/  @P2 SEL R4, RZ, 0x1, P3 ;  /* 0x00000001ff042807 */ /* 0x000fe40001800000 */
[----:B-1----:R-:W-:Y:S02]  /*09b0*/  ISETP.EQ.U32.AND P5, PT, R7, 0x1, PT ;  /* 0x000000010700780c */ /* 0x002fe40003fa2070 */
[----:B------:R-:W-:Y:S01]  /*09c0*/  LOP3.LUT R4, R4, R5, RZ, 0xc0, !PT ;  /* 0x0000000504047212 */ /* 0x000fe200078ec0ff */
[----:B------:R0:W1:Y:S01]  /*09d0*/  @!UP1 SYNCS.EXCH.64 URZ, [UR6+0x138], UR4 ;  /* 0x00013804063f95b2 */ /* 0x0000620008000100 */
[----:B------:R-:W-:-:S03]  /*09e0*/  NOP ;  /* 0x0000000000007918 */ /* 0x000fc60000000000 */
[----:B------:R0:W-:Y:S06]  /*09f0*/  STL [R1+0x78], R4 ;  /* 0x0000780401007387 */ /* 0x0001ec0000100800 */
[----:B--2---:R-:W-:Y:S05]  /*0a00*/  @!P5 BRA `(.L_x_4) ;  /* 0x000000000008d947 */ /* 0x004fea0003800000 */
[----:B-1----:R-:W-:Y:S01]  /*0a10*/  UCGABAR_ARV ;  /* 0x00000000000079c7 */ /* 0x002fe20008000000 */
[----:B------:R-:W-:Y:S05]  /*0a20*/  BRA `(.L_x_5) ;  /* 0x0000000000047947 */ /* 0x000fea0003800000 */
.L_x_4:
[----:B-1----:R-:W-:Y:S01]  /*0a30*/  NOP ;  /* 0x0000000000007918 */ /* 0x002fe20000000000 */
.L_x_5:
[----:B------:R-:W1:Y:S01]  /*0a40*/  LDC R3, c[0x0][0x65c] ;  /* 0x00019700ff037b82 */ /* 0x000e620000000800 */
[----:B0-----:R-:W-:Y:S02]  /*0a50*/  IMAD.U32 R4, RZ, RZ, UR9 ;  /* 0x00000009ff047e24 */ /* 0x001fe4000f8e00ff */
[----:B------:R-:W-:Y:S01]  /*0a60*/  IMAD.MOV.U32 R5, RZ, RZ, RZ ;  /* 0x000000ffff057224 */ /* 0x000fe200078e00ff */
[----:B-1----:R-:W-:-:S13]  /*0a70*/  ISETP.NE.AND P4, PT, R3, 0x1, PT ;  /* 0x000000010300780c */ /* 0x002fda0003f85270 */
[----:B------:R-:W0:Y:S01]  /*0a80*/  @P4 LDC R7, c[0x0][0x10] ;  /* 0x00000400ff074b82 */ /* 0x000e220000000800 */
[----:B------:R-:W-:Y:S02]  /*0a90*/  @P4 IMAD.MOV.U32 R3, RZ, RZ, RZ ;  /* 0x000000ffff034224 */ /* 0x000fe400078e00ff */
[----:B------:R-:W-:-:S05]  /*0aa0*/  @P4 IMAD.MOV.U32 R13, RZ, RZ, RZ ;  /* 0x000000ffff0d4224 */ /* 0x000fca00078e00ff */
[----:B------:R-:W1:Y:S01]  /*0ab0*/  @!P4 LDC R9, c[0x0][0xc] ;  /* 0x00000300ff09cb82 */ /* 0x000e620000000800 */
[----:B0-----:R-:W-:-:S04]  /*0ac0*/  @P4 IMAD.WIDE.U32 R6, R7, UR9, R2 ;  /* 0x0000000907064c25 */ /* 0x001fc8000f8e0002 */
[----:B------:R-:W-:Y:S02]  /*0ad0*/  @P4 IMAD.MOV.U32 R19, RZ, RZ, R6 ;  /* 0x000000ffff134224 */ /* 0x000fe400078e0006 */
[----:B------:R-:W-:Y:S02]  /*0ae0*/  @P4 IMAD.IADD R23, R7, 0x1, R13 ;  /* 0x0000000107174824 */ /* 0x000fe400078e020d */
[----:B-1----:R-:W-:-:S04]  /*0af0*/  @!P4 IMAD.WIDE.U32 R4, R2, R9, R4 ;  /* 0x000000090204c225 */ /* 0x002fc800078e0004 */
[----:B------:R-:W-:Y:S02]  /*0b00*/  @!P4 IMAD.MOV.U32 R19, RZ, RZ, R4 ;  /* 0x000000ffff13c224 */ /* 0x000fe400078e0004 */
[----:B------:R-:W-:-:S03]  /*0b10*/  @!P4 IMAD.MOV.U32 R23, RZ, RZ, R5 ;  /* 0x000000ffff17c224 */ /* 0x000fc600078e0005 */
[----:B------:R0:W-:Y:S04]  /*0b20*/  STL [R1+0x84], R19 ;  /* 0x0000841301007387 */ /* 0x0001e80000100800 */
[----:B------:R0:W-:Y:S01]  /*0b30*/  STL [R1+0x80], R23 ;  /* 0x0000801701007387 */ /* 0x0001e20000100800 */
[----:B------:R-:W-:Y:S05]  /*0b40*/  @!P5 BRA `(.L_x_6) ;  /* 0x00000000000cd947 */ /* 0x000fea0003800000 */
[----:B------:R-:W-:Y:S01]  /*0b50*/  UCGABAR_WAIT ;  /* 0x0000000000007dc7 */ /* 0x000fe20008000000 */
[----:B------:R-:W-:Y:S01]  /*0b60*/  CCTL.IVALL ;  /* 0x00000000ff00798f */ /* 0x000fe20002000000 */
[----:B------:R-:W-:Y:S05]  /*0b70*/  BRA `(.L_x_7) ;  /* 0x0000000000047947 */ /* 0x000fea0003800000 */
.L_x_6:
[----:B------:R-:W-:Y:S06]  /*0b80*/  BAR.SYNC.DEFER_BLOCKING 0x0 ;  /* 0x0000000000007b1d */ /* 0x000fec0000010000 */
.L_x_7:
[----:B------:R-:W-:Y:S05]  /*0b90*/  @!P1 BRA `(.L_x_8) ;  /* 0x000000e000f49947 */ /* 0x000fea0003800000 */
[----:B------:R-:W-:-:S06]  /*0ba0*/  UISETP.GT.U32.AND UP0, UPT, UR10, 0x1, UPT ;  /* 0x000000010a00788c */ /* 0x000fcc000bf04070 */
[----:B------:R-:W-:-:S13]  /*0bb0*/  PLOP3.LUT P0, PT, PT, PT, UP0, 0x80, 0x0 ;  /* 0x000000000000781c */ /* 0x000fda0003f0f008 */
[----:B------:R-:W-:Y:S05]  /*0bc0*/  @P0 EXIT ;  /* 0x000000000000094d */ /* 0x000fea0003800000 */
[----:B------:R-:W-:Y:S01]  /*0bd0*/  IMAD.MOV.U32 R6, RZ, RZ, -0x1 ;  /* 0xffffffffff067424 */ /* 0x000fe200078e00ff */
[----:B------:R-:W-:Y:S01]  /*0be0*/  ULDC.64 UR4, c[0x0][0x650] ;  /* 0x0001940000047ab9 */ /* 0x000fe20000000a00 */
[----:B------:R-:W-:Y:S01]  /*0bf0*/  IMAD.MOV.U32 R5, RZ, RZ, -0x1 ;  /* 0xffffffffff057424 */ /* 0x000fe200078e00ff */
[----:B------:R-:W-:Y:S01]  /*0c00*/  ISETP.GE.U32.AND P0, PT, R19, UR4, PT ;  /* 0x0000000413007c0c */ /* 0x000fe2000bf06070 */
[----:B------:R-:W-:Y:S01]  /*0c10*/  UMOV UR22, 0xffffffff ;  /* 0xffffffff00167882 */ /* 0x000fe20000000000 */
[----:B------:R1:W-:Y:S01]  /*0c20*/  STL [R1+0x8c], R6 ;  /* 0x00008c0601007387 */ /* 0x0003e20000100800 */
[----:B------:R-:W-:Y:S02]  /*0c30*/  PRMT R4, RZ, 0x7610, R4 ;  /* 0x00007610ff047816 */ /* 0x000fe40000000004 */
[----:B------:R-:W-:Y:S01]  /*0c40*/  ISETP.GE.U32.AND.EX P0, PT, R23, UR5, PT, P0 ;  /* 0x0000000517007c0c */ /* 0x000fe2000bf06100 */
[----:B------:R1:W-:-:S12]  /*0c50*/  STL [R1+0x88], R5 ;  /* 0x0000880501007387 */ /* 0x0003d80000100800 */
[----:B-1----:R-:W-:Y:S05]  /*0c60*/  @P0 BRA `(.L_x_9) ;  /* 0x0000000400380947 */ /* 0x002fea0003800000 */
[----:B------:R-:W1:Y:S01]  /*0c70*/  LDC.64 R14, c[0x0][0x628] ;  /* 0x00018a00ff0e7b82 */ /* 0x000e620000000a00 */
[----:B------:R-:W-:Y:S02]  /*0c80*/  IMAD.MOV.U32 R4, RZ, RZ, R19 ;  /* 0x000000ffff047224 */ /* 0x000fe400078e0013 */
[----:B------:R-:W-:-:S05]  /*0c90*/  IMAD.MOV.U32 R5, RZ, RZ, R23 ;  /* 0x000000ffff057224 */ /* 0x000fca00078e0017 */
[----:B------:R-:W2:Y:S08]  /*0ca0*/  LDC R10, c[0x0][0x630] ;  /* 0x00018c00ff0a7b82 */ /* 0x000eb00000000800 */
[----:B------:R-:W3:Y:S01]  /*0cb0*/  LDC.64 R16, c[0x0][0x620] ;  /* 0x00018800ff107b82 */ /* 0x000ee20000000a00 */
[----:B-1----:R-:W-:-:S04]  /*0cc0*/  ISETP.NE.U32.AND P0, PT, R14, RZ, PT ;  /* 0x000000ff0e00720c */ /* 0x002fc80003f05070 */
[----:B------:R-:W-:-:S13]  /*0cd0*/  ISETP.NE.AND.EX P0, PT, R15, RZ, PT, P0 ;  /* 0x000000ff0f00720c */ /* 0x000fda0003f05300 */
[----:B--23--:R-:W-:Y:S05]  /*0ce0*/  @!P0 BRA `(.L_x_10) ;  /* 0x0000000000288947 */ /* 0x00cfea0003800000 */
[----:B------:R-:W1:Y:S02]  /*0cf0*/  LDC R9, c[0x0][0x634] ;  /* 0x00018d00ff097b82 */ /* 0x000e640000000800 */
[----:B-1----:R-:W-:-:S05]  /*0d00*/  IADD3 R9, P0, R19, R9, RZ ;  /* 0x0000000913097210 */ /* 0x002fca0007f1e0ff */
[----:B------:R-:W-:-:S04]  /*0d10*/  IMAD.X R13, RZ, RZ, R23, P0 ;  /* 0x000000ffff0d7224 */ /* 0x000fc800000e0617 */
[----:B------:R-:W-:-:S04]  /*0d20*/  IMAD.WIDE.U32 R4, R13, R14, RZ ;  /* 0x0000000e0d047225 */ /* 0x000fc800078e00ff */
[----:B------:R-:W-:-:S04]  /*0d30*/  IMAD.WIDE.U32 R6, P0, R9, R15, R4 ;  /* 0x0000000f09067225 */ /* 0x000fc80007800004 */
[----:B------:R-:W-:-:S04]  /*0d40*/  IMAD.WIDE.U32 R4, R9, R14, RZ ;  /* 0x0000000e09047225 */ /* 0x000fc800078e00ff */
[----:B------:R-:W-:Y:S01]  /*0d50*/  IMAD.X R9, RZ, RZ, RZ, P0 ;  /* 0x000000ffff097224 */ /* 0x000fe200000e06ff */
[----:B------:R-:W-:Y:S01]  /*0d60*/  IADD3 RZ, P0, R5, R6, RZ ;  /* 0x0000000605ff7210 */ /* 0x000fe20007f1e0ff */
[----:B------:R-:W-:-:S04]  /*0d70*/  IMAD.MOV.U32 R8, RZ, RZ, R7 ;  /* 0x000000ffff087224 */ /* 0x000fc800078e0007 */
[----:B------:R-:W-:-:S08]  /*0d80*/  IMAD.WIDE.U32.X R4, R13, R15, R8, P0 ;  /* 0x0000000f0d047225 */ /* 0x000fd000000e0408 */
.L_x_10:
[----:B------:R-:W1:Y:S01]  /*0d90*/  LDC.64 R20, c[0x0][0x640] ;  /* 0x00019000ff147b82 */ /* 0x000e620000000a00 */
[-C--:B------:R-:W-:Y:S01]  /*0da0*/  SHF.R.U64 R22, R4, R10.reuse, R5 ;  /* 0x0000000a04167219 */ /* 0x080fe20000001205 */
[----:B------:R-:W-:Y:S01]  /*0db0*/  IMAD.MOV.U32 R4, RZ, RZ, R19 ;  /* 0x000000ffff047224 */ /* 0x000fe200078e0013 */
[----:B------:R-:W-:Y:S01]  /*0dc0*/  SHF.R.U32.HI R3, RZ, R10, R5 ;  /* 0x0000000aff037219 */ /* 0x000fe20000011605 */
[----:B------:R-:W-:Y:S01]  /*0dd0*/  IMAD.MOV.U32 R5, RZ, RZ, R23 ;  /* 0x000000ffff057224 */ /* 0x000fe200078e0017 */
[----:B------:R-:W-:Y:S01]  /*0de0*/  IADD3 R7, P0, RZ, -R22, RZ ;  /* 0x80000016ff077210 */ /* 0x000fe20007f1e0ff */
[----:B0-----:R-:W-:Y:S02]  /*0df0*/  IMAD R23, R11, R12, R2 ;  /* 0x0000000c0b177224 */ /* 0x001fe400078e0202 */
[----:B------:R-:W0:Y:S01]  /*0e00*/  LDC R8, c[0x0][0x618] ;  /* 0x00018600ff087b82 */ /* 0x000e220000000800 */
[----:B------:R-:W-:Y:S02]  /*0e10*/  IMAD.MOV.U32 R11, RZ, RZ, 0x1 ;  /* 0x00000001ff0b7424 */ /* 0x000fe400078e00ff */
[----:B------:R-:W-:-:S02]  /*0e20*/  IMAD.X R3, RZ, RZ, ~R3, P0 ;  /* 0x000000ffff037224 */ /* 0x000fc400000e0e03 */
[----:B------:R-:W-:-:S03]  /*0e30*/  IMAD.WIDE.U32 R4, R7, R16, R4 ;  /* 0x0000001007047225 */ /* 0x000fc600078e0004 */
[----:B------:R-:W2:Y:S01]  /*0e40*/  LDC R14, c[0x0][0x608] ;  /* 0x00018200ff0e7b82 */ /* 0x000ea20000000800 */
[----:B------:R-:W-:-:S04]  /*0e50*/  IMAD R6, R3, R16, RZ ;  /* 0x0000001003067224 */ /* 0x000fc800078e02ff */
[----:B------:R-:W-:-:S03]  /*0e60*/  IMAD R3, R7, R17, R6 ;  /* 0x0000001107037224 */ /* 0x000fc600078e0206 */
[----:B------:R-:W3:Y:S01]  /*0e70*/  LDC R18, c[0x0][0x658] ;  /* 0x00019600ff127b82 */ /* 0x000ee20000000800 */
[----:B------:R-:W-:Y:S01]  /*0e80*/  IMAD.IADD R3, R5, 0x1, R3 ;  /* 0x0000000105037824 */ /* 0x000fe200078e0203 */
[----:B-1----:R-:W-:Y:S01]  /*0e90*/  ISETP.NE.U32.AND P0, PT, R20, RZ, PT ;  /* 0x000000ff1400720c */ /* 0x002fe20003f05070 */
[----:B------:R-:W-:-:S03]  /*0ea0*/  IMAD.MOV.U32 R5, RZ, RZ, -0x1 ;  /* 0xffffffffff057424 */ /* 0x000fc600078e00ff */
[----:B------:R-:W-:Y:S02]  /*0eb0*/  ISETP.NE.AND.EX P0, PT, R21, RZ, PT, P0 ;  /* 0x000000ff1500720c */ /* 0x000fe40003f05300 */
[----:B------:R-:W1:Y:S01]  /*0ec0*/  LDC R13, c[0x0][0x600] ;  /* 0x00018000ff0d7b82 */ /* 0x000e620000000800 */
[-CC-:B0-----:R-:W-:Y:S02]  /*0ed0*/  SHF.R.U64 R10, R4, R8.reuse, R3.reuse ;  /* 0x00000008040a7219 */ /* 0x181fe40000001203 */
[----:B------:R-:W-:-:S05]  /*0ee0*/  SHF.R.U32.HI R3, RZ, R8, R3 ;  /* 0x00000008ff037219 */ /* 0x000fca0000011603 */
[----:B------:R-:W0:Y:S01]  /*0ef0*/  LDC R15, c[0x0][0x648] ;  /* 0x00019200ff0f7b82 */ /* 0x000e220000000800 */
[-CC-:B--2---:R-:W-:Y:S02]  /*0f00*/  SHF.R.U64 R19, R10, R14.reuse, R3.reuse ;  /* 0x0000000e0a137219 */ /* 0x184fe40000001203 */
[----:B------:R-:W-:-:S05]  /*0f10*/  SHF.R.U32.HI R3, RZ, R14, R3 ;  /* 0x0000000eff037219 */ /* 0x000fca0000011603 */
[----:B------:R-:W2:Y:S01]  /*0f20*/  LDC R17, c[0x0][0x638] ;  /* 0x00018e00ff117b82 */ /* 0x000ea20000000800 */
[-C--:B---3--:R-:W-:Y:S02]  /*0f30*/  SHF.L.U32 R2, R5, R18.reuse, RZ ;  /* 0x0000001205027219 */ /* 0x088fe400000006ff */
[--C-:B------:R-:W-:Y:S02]  /*0f40*/  SHF.R.U64 R12, R19, R18, R3.reuse ;  /* 0x00000012130c7219 */ /* 0x100fe40000001203 */
[----:B------:R-:W-:Y:S02]  /*0f50*/  LOP3.LUT R8, RZ, R2, RZ, 0x33, !PT ;  /* 0x00000002ff087212 */ /* 0x000fe400078e33ff */
[----:B------:R-:W-:Y:S01]  /*0f60*/  SHF.R.U32.HI R3, RZ, R18, R3 ;  /* 0x00000012ff037219 */ /* 0x000fe20000011603 */
[----:B------:R-:W3:Y:S01]  /*0f70*/  LDC R16, c[0x0][0x610] ;  /* 0x00018400ff107b82 */ /* 0x000ee20000000800 */
[----:B------:R-:W-:Y:S01]  /*0f80*/  IMAD.MOV.U32 R2, RZ, RZ, R12 ;  /* 0x000000ffff027224 */ /* 0x000fe200078e000c */
[----:B------:R-:W-:Y:S06]  /*0f90*/  @!P0 BRA `(.L_x_11) ;  /* 0x0000000000288947 */ /* 0x000fec0003800000 */
[----:B------:R-:W4:Y:S02]  /*0fa0*/  LDC R7, c[0x0][0x64c] ;  /* 0x00019300ff077b82 */ /* 0x000f240000000800 */
[----:B----4-:R-:W-:-:S05]  /*0fb0*/  IADD3 R7, P0, R12, R7, RZ ;  /* 0x000000070c077210 */ /* 0x010fca0007f1e0ff */
        /* <DEDUP_REMOVED lines=8> */
.L_x_11:
[----:B0-----:R-:W-:Y:S01]  /*1040*/  SHF.R.U64 R4, R2, R15, R3 ;  /* 0x0000000f02047219 */ /* 0x001fe20000001203 */
[----:B-1----:R-:W-:Y:S01]  /*1050*/  VIADD R5, R13, 0xffffffff ;  /* 0xffffffff0d057836 */ /* 0x002fe20000000000 */
[----:B------:R-:W-:Y:S02]  /*1060*/  SHF.L.U32 R2, R11, R18, RZ ;  /* 0x000000120b027219 */ /* 0x000fe400000006ff */
[----:B------:R-:W-:Y:S01]  /*1070*/  LOP3.LUT R3, R19, R8, RZ, 0xc0, !PT ;  /* 0x0000000813037212 */ /* 0x000fe200078ec0ff */
[----:B------:R-:W-:Y:S01]  /*1080*/  IMAD.MOV R6, RZ, RZ, -R4 ;  /* 0x000000ffff067224 */ /* 0x000fe200078e0a04 */
[----:B------:R-:W-:Y:S02]  /*1090*/  SEL R0, R0, R23, !P4 ;  /* 0x0000001700007207 */ /* 0x000fe40006000000 */
[----:B------:R-:W-:Y:S01]  /*10a0*/  LOP3.LUT R5, R10, R5, RZ, 0xc0, !PT ;  /* 0x000000050a057212 */ /* 0x000fe200078ec0ff */
[----:B------:R-:W-:Y:S01]  /*10b0*/  IMAD R3, R2, R4, R3 ;  /* 0x0000000402037224 */ /* 0x000fe200078e0203 */
[----:B------:R-:W-:Y:S01]  /*10c0*/  R2UR UR22, R22 ;  /* 0x00000000161672ca */ /* 0x000fe200000e0000 */
[----:B--2---:R-:W-:-:S02]  /*10d0*/  IMAD R2, R6, R17, R12 ;  /* 0x0000001106027224 */ /* 0x004fc400078e020c */
[----:B---3--:R-:W-:Y:S02]  /*10e0*/  IMAD R0, R3, R16, R0 ;  /* 0x0000001003007224 */ /* 0x008fe400078e0200 */
[----:B------:R-:W-:Y:S02]  /*10f0*/  IMAD R3, R2, R13, R5 ;  /* 0x0000000d02037224 */ /* 0x000fe400078e0205 */
[----:B------:R-:W-:-:S03]  /*1100*/  IMAD.MOV.U32 R4, RZ, RZ, 0x1 ;  /* 0x00000001ff047424 */ /* 0x000fc600078e00ff */
[----:B------:R-:W-:Y:S02]  /*1110*/  SEL R2, R3, R0, !P4 ;  /* 0x0000000003027207 */ /* 0x000fe40006000000 */
[----:B------:R-:W-:-:S03]  /*1120*/  SEL R0, R0, R3, !P4 ;  /* 0x0000000300007207 */ /* 0x000fc60006000000 */
[----:B------:R1:W-:Y:S04]  /*1130*/  STL [R1+0x88], R2 ;  /* 0x0000880201007387 */ /* 0x0003e80000100800 */
[----:B------:R1:W-:Y:S02]  /*1140*/  STL [R1+0x8c], R0 ;  /* 0x00008c0001007387 */ /* 0x0003e40000100800 */
.L_x_9:
[----:B------:R-:W-:-:S08]  /*1150*/  NOP ;  /* 0x0000000000007918 */ /* 0x000fd00000000000 */
[----:B------:R-:W2:Y:S02]  /*1160*/  USETMAXREG.TRY_ALLOC.CTAPOOL UP0, 0xe8 ;  /* 0x000000e8000079c8 */ /* 0x000ea40008000600 */
[----:B--2---:R-:W-:-:S13]  /*1170*/  PLOP3.LUT P0, PT, PT, PT, UP0, 0x80, 0x0 ;  /* 0x000000000000781c */ /* 0x004fda0003f0f008 */
[----:B------:R-:W-:Y:S05]  /*1180*/  @!P0 BRA `(.L_x_9) ;  /* 0xfffffffc00f08947 */ /* 0x000fea000383ffff */
[----:B------:R-:W-:Y:S01]  /*1190*/  ULDC.64 UR4, c[0x0][0x598] ;  /* 0x0001660000047ab9 */ /* 0x000fe20000000a00 */
[----:B------:R-:W-:Y:S01]  /*11a0*/  ULDC.64 UR16, c[0x0][0x208] ;  /* 0x0000820000107ab9 */ /* 0x000fe20000000a00 */
[----:B------:R-:W-:-:S04]  /*11b0*/  ISETP.NE.U32.AND P0, PT, RZ, UR4, PT ;  /* 0x00000004ff007c0c */ /* 0x000fc8000bf05070 */
[----:B------:R-:W-:-:S13]  /*11c0*/  ISETP.NE.AND.EX P0, PT, RZ, UR5, PT, P0 ;  /* 0x00000005ff007c0c */ /* 0x000fda000bf05300 */
[----:B------:R-:W-:Y:S05]  /*11d0*/  @!P0 BRA `(.L_x_12) ;  /* 0x0000000000208947 */ /* 0x000fea0003800000 */
[----:B-1----:R-:W1:Y:S02]  /*11e0*/  LDC.64 R2, c[0x0][0x598] ;  /* 0x00016600ff027b82 */ /* 0x002e640000000a00 */
[----:B-1----:R-:W2:Y:S02]  /*11f0*/  LDG.E.64 R2, desc[UR16][R2.64] ;  /* 0x0000001002027981 */ /* 0x002ea4000c1e1b00 */
[----:B--2---:R-:W-:-:S04]  /*1200*/  ISETP.NE.U32.AND P0, PT, R2, RZ, PT ;  /* 0x000000ff0200720c */ /* 0x004fc80003f05070 */
[----:B------:R-:W-:-:S13]  /*1210*/  ISETP.NE.AND.EX P0, PT, R3, RZ, PT, P0 ;  /* 0x000000ff0300720c */ /* 0x000fda0003f05300 */
[----:B------:R-:W-:Y:S05]  /*1220*/  @!P0 BRA `(.L_x_12) ;  /* 0x00000000000c8947 */ /* 0x000fea0003800000 */
[----:B------:R-:W2:Y:S02]  /*1230*/  LD.E R2, desc[UR16][R2.64] ;  /* 0x0000001002027980 */ /* 0x000ea4000c101900 */
[----:B--2---:R-:W-:Y:S01]  /*1240*/  R2UR UR20, R2 ;  /* 0x00000000021472ca */ /* 0x004fe200000e0000 */
[----:B------:R-:W-:-:S14]  /*1250*/  BRA `(.L_x_13) ;  /* 0x0000000000247947 */ /* 0x000fdc0003800000 */
.L_x_12:
[----:B------:R-:W-:Y:S02]  /*1260*/  ULDC.64 UR4, c[0x0][0x588] ;  /* 0x0001620000047ab9 */ /* 0x000fe40000000a00 */
[----:B------:R-:W-:-:S04]  /*1270*/  ISETP.NE.U32.AND P0, PT, RZ, UR4, PT ;  /* 0x00000004ff007c0c */ /* 0x000fc8000bf05070 */
[----:B------:R-:W-:-:S13]  /*1280*/  ISETP.NE.AND.EX P0, PT, RZ, UR5, PT, P0 ;  /* 0x00000005ff007c0c */ /* 0x000fda000bf05300 */
[----:B------:R-:W-:Y:S05]  /*1290*/  @!P0 BRA `(.L_x_14) ;  /* 0x0000000000108947 */ /* 0x000fea0003800000 */
[----:B-1----:R-:W1:Y:S02]  /*12a0*/  LDC.64 R2, c[0x0][0x588] ;  /* 0x00016200ff027b82 */ /* 0x002e640000000a00 */
[----:B-1----:R-:W2:Y:S02]  /*12b0*/  LDG.E R2, desc[UR16][R2.64] ;  /* 0x0000001002027981 */ /* 0x002ea4000c1e1900 */
[----:B--2---:R-:W-:Y:S01]  /*12c0*/  R2UR UR20, R2 ;  /* 0x00000000021472ca */ /* 0x004fe200000e0000 */
[----:B------:R-:W-:-:S14]  /*12d0*/  BRA `(.L_x_13) ;  /* 0x0000000000047947 */ /* 0x000fdc0003800000 */
.L_x_14:
[----:B------:R-:W-:-:S05]  /*12e0*/  ULDC UR20, c[0x0][0x580] ;  /* 0x0001600000147ab9 */ /* 0x000fca0000000800 */
.L_x_13:
[----:B------:R-:W-:Y:S02]  /*12f0*/  ULDC.64 UR4, c[0x0][0x5a0] ;  /* 0x0001680000047ab9 */ /* 0x000fe40000000a00 */
        /* <DEDUP_REMOVED lines=11> */
.L_x_15:
        /* <DEDUP_REMOVED lines=8> */
.L_x_17:
[----:B------:R-:W-:-:S05]  /*1430*/  ULDC UR21, c[0x0][0x584] ;  /* 0x0001610000157ab9 */ /* 0x000fca0000000800 */
.L_x_16:
[----:B------:R-:W-:-:S13]  /*1440*/  LOP3.LUT P0, RZ, R4, 0xff, RZ, 0xc0, !PT ;  /* 0x000000ff04ff7812 */ /* 0x000fda000780c0ff */
[----:B------:R-:W-:Y:S05]  /*1450*/  @!P0 EXIT ;  /* 0x000000000000894d */ /* 0x000fea0003800000 */
[----:B------:R-:W-:Y:S01]  /*1460*/  ULDC UR4, c[0x0][0x28c] ;  /* 0x0000a30000047ab9 */ /* 0x000fe20000000800 */
[----:B------:R-:W-:Y:S02]  /*1470*/  ULOP3.LUT UR23, UR13, 0x1, URZ, 0xfc, !UPT ;  /* 0x000000010d177892 */ /* 0x000fe4000f8efc3f */
[----:B------:R-:W-:-:S04]  /*1480*/  UIADD3 UR4, UR4, 0x1f, URZ ;  /* 0x0000001f04047890 */ /* 0x000fc8000fffe03f */
[----:B------:R-:W-:-:S04]  /*1490*/  USHF.R.S32.HI UR5, URZ, 0x1f, UR4 ;  /* 0x0000001f3f057899 */ /* 0x000fc80008011404 */
[----:B------:R-:W-:-:S03]  /*14a0*/  ULEA.HI UR5, UR5, UR4, URZ, 0x5 ;  /* 0x0000000405057291 */ /* 0x000fc6000f8f283f */
[----:B------:R-:W-:Y:S01]  /*14b0*/  UMOV UR4, URZ ;  /* 0x0000003f00047c82 */ /* 0x000fe20008000000 */
[----:B------:R-:W-:-:S03]  /*14c0*/  USHF.R.S32.HI UR12, URZ, 0x5, UR5 ;  /* 0x000000053f0c7899 */ /* 0x000fc60008011405 */
[----:B------:R-:W-:-:S09]  /*14d0*/  UMOV UR5, URZ ;  /* 0x0000003f00057c82 */ /* 0x000fd20008000000 */
.L_x_300:
[----:B-1----:R-:W1:Y:S01]  /*14e0*/  S2R R0, SR_TID.X ;  /* 0x0000000000007919 */ /* 0x002e620000002100 */
[----:B--2---:R-:W2:Y:S01]  /*14f0*/  S2UR UR11, SR_CgaCtaId ;  /* 0x00000000000b79c3 */ /* 0x004ea20000008800 */
[----:B------:R-:W-:Y:S01]  /*1500*/  UMOV UR14, 0x400 ;  /* 0x00000400000e7882 */ /* 0x000fe20000000000 */
[----:B------:R-:W-:Y:S01]  /*1510*/  UMOV UR6, URZ ;  /* 0x0000003f00067c82 */ /* 0x000fe20008000000 */
[----:B------:R-:W-:Y:S01]  /*1520*/  STL [R1+0x74], RZ ;  /* 0x000074ff01007387 */ /* 0x000fe20000100800 */
[----:B------:R-:W-:Y:S01]  /*1530*/  UMOV UR7, URZ ;  /* 0x0000003f00077c82 */ /* 0x000fe20008000000 */
[----:B------:R-:W-:Y:S01]  /*1540*/  UMOV UR8, URZ ;  /* 0x0000003f00087c82 */ /* 0x000fe20008000000 */
[----:B------:R-:W-:Y:S01]  /*1550*/  UMOV UR18, UR5 ;  /* 0x0000000500127c82 */ /* 0x000fe20008000000 */
[----:B------:R-:W-:Y:S01]  /*1560*/  STL [R1+0x70], RZ ;  /* 0x000070ff01007387 */ /* 0x000fe20000100800 */
[----:B---3--:R-:W3:Y:S01]  /*1570*/  LDC R2, c[0x0][0x28c] ;  /* 0x0000a300ff027b82 */ /* 0x008ee20000000800 */
[----:B------:R-:W-:-:S02]  /*1580*/  CS2R R4, SRZ ;  /* 0x0000000000047805 */ /* 0x000fc4000001ff00 */
[----:B------:R-:W-:Y:S01]  /*1590*/  CS2R R6, SRZ ;  /* 0x0000000000067805 */ /* 0x000fe2000001ff00 */
[----:B------:R-:W-:Y:S01]  /*15a0*/  STL [R1+0x6c], RZ ;  /* 0x00006cff01007387 */ /* 0x000fe20000100800 */
[----:B------:R-:W-:Y:S02]  /*15b0*/  CS2R R8, SRZ ;  /* 0x0000000000087805 */ /* 0x000fe4000001ff00 */
[----:B------:R-:W-:Y:S02]  /*15c0*/  CS2R R10, SRZ ;  /* 0x00000000000a7805 */ /* 0x000fe4000001ff00 */
[----:B------:R-:W-:Y:S01]  /*15d0*/  CS2R R12, SRZ ;  /* 0x00000000000c7805 */ /* 0x000fe2000001ff00 */
[----:B------:R-:W-:Y:S01]  /*15e0*/  STL [R1+0x68], RZ ;  /* 0x000068ff01007387 */ /* 0x000fe20000100800 */
[----:B------:R-:W-:Y:S02]  /*15f0*/  CS2R R14, SRZ ;  /* 0x00000000000e7805 */ /* 0x000fe4000001ff00 */
[----:B------:R-:W-:-:S02]  /*1600*/  CS2R R16, SRZ ;  /* 0x0000000000107805 */ /* 0x000fc4000001ff00 */
[----:B0-----:R-:W-:Y:S01]  /*1610*/  CS2R R18, SRZ ;  /* 0x0000000000127805 */ /* 0x001fe2000001ff00 */
[----:B------:R-:W-:Y:S01]  /*1620*/  STL [R1+0x64], RZ ;  /* 0x000064ff01007387 */ /* 0x000fe20000100800 */
[----:B------:R-:W-:Y:S02]  /*1630*/  CS2R R20, SRZ ;  /* 0x0000000000147805 */ /* 0x000fe4000001ff00 */
[----:B------:R-:W-:Y:S02]  /*1640*/  CS2R R22, SRZ ;  /* 0x0000000000167805 */ /* 0x000fe4000001ff00 */
[----:B------:R-:W-:Y:S01]  /*1650*/  CS2R R152, SRZ ;  /* 0x0000000000987805 */ /* 0x000fe2000001ff00 */
[----:B------:R-:W-:Y:S01]  /*1660*/  STL [R1+0x60], RZ ;  /* 0x000060ff01007387 */ /* 0x000fe20000100800 */
[----:B--2---:R-:W-:Y:S01]  /*1670*/  ULEA UR14, UR11, UR14, 0x18 ;  /* 0x0000000e0b0e7291 */ /* 0x004fe2000f8ec03f */
[----:B------:R-:W-:Y:S02]  /*1680*/  CS2R R154, SRZ ;  /* 0x00000000009a7805 */ /* 0x000fe4000001ff00 */
[----:B------:R-:W-:Y:S01]  /*1690*/  CS2R R156, SRZ ;  /* 0x00000000009c7805 */ /* 0x000fe2000001ff00 */
[----:B------:R-:W-:Y:S01]  /*16a0*/  STL [R1+0x5c], RZ ;  /* 0x00005cff01007387 */ /* 0x000fe20000100800 */
[----:B------:R-:W-:-:S02]  /*16b0*/  CS2R R158, SRZ ;  /* 0x00000000009e7805 */ /* 0x000fc4000001ff00 */
[----:B------:R-:W-:Y:S02]  /*16c0*/  CS2R R160, SRZ ;  /* 0x0000000000a07805 */ /* 0x000fe4000001ff00 */
[----:B------:R-:W-:Y:S02]  /*16d0*/  CS2R R162, SRZ ;  /* 0x0000000000a27805 */ /* 0x000fe4000001ff00 */
[----:B-1----:R-:W-:Y:S01]  /*16e0*/  LOP3.LUT R0, R0, 0x80, RZ, 0xc0, !PT ;  /* 0x0000008000007812 */ /* 0x002fe200078ec0ff */
[----:B------:R-:W-:Y:S01]  /*16f0*/  STL [R1+0x58], RZ ;  /* 0x000058ff01007387 */ /* 0x000fe20000100800 */
[----:B---3--:R-:W-:Y:S02]  /*1700*/  ISETP.GE.AND P0, PT, R2, 0x1, PT ;  /* 0x000000010200780c */ /* 0x008fe40003f06270 */
[----:B------:R-:W-:Y:S02]  /*1710*/  CS2R R2, SRZ ;  /* 0x0000000000027805 */ /* 0x000fe4000001ff00 */
[----:B------:R-:W-:Y:S01]  /*1720*/  SHF.R.U32.HI R0, RZ, 0x7, R0 ;  /* 0x00000007ff007819 */ /* 0x000fe20000011600 */
[----:B------:R-:W-:Y:S01]  /*1730*/  STL [R1+0x54], RZ ;  /* 0x000054ff01007387 */ /* 0x000fe20000100800 */
[----:B------:R-:W-:-:S02]  /*1740*/  CS2R R164, SRZ ;  /* 0x0000000000a47805 */ /* 0x000fc4000001ff00 */
[----:B------:R-:W-:Y:S02]  /*1750*/  CS2R R166, SRZ ;  /* 0x0000000000a67805 */ /* 0x000fe4000001ff00 */
[----:B------:R-:W-:Y:S01]  /*1760*/  CS2R R168, SRZ ;  /* 0x0000000000a87805 */ /* 0x000fe2000001ff00 */
[----:B------:R-:W-:Y:S01]  /*1770*/  STL [R1+0x50], RZ ;  /* 0x000050ff01007387 */ /* 0x000fe20000100800 */
[----:B------:R-:W-:Y:S02]  /*1780*/  CS2R R170, SRZ ;  /* 0x0000000000aa7805 */ /* 0x000fe4000001ff00 */
[----:B------:R-:W-:Y:S02]  /*1790*/  CS2R R172, SRZ ;  /* 0x0000000000ac7805 */ /* 0x000fe4000001ff00 */
[----:B------:R-:W-:Y:S01]  /*17a0*/  CS2R R174, SRZ ;  /* 0x0000000000ae7805 */ /* 0x000fe2000001ff00 */
[----:B------:R-:W0:Y:S01]  /*17b0*/  SHFL.IDX PT, R0, R0, RZ, 0x1f ;  /* 0x00001fff00007589 */ /* 0x000e2200000e0000 */
[----:B------:R-:W-:-:S02]  /*17c0*/  CS2R R176, SRZ ;  /* 0x0000000000b07805 */ /* 0x000fc4000001ff00 */
[----:B------:R-:W-:Y:S02]  /*17d0*/  CS2R R178, SRZ ;  /* 0x0000000000b27805 */ /* 0x000fe4000001ff00 */
[----:B------:R-:W-:Y:S01]  /*17e0*/  CS2R R180, SRZ ;  /* 0x0000000000b47805 */ /* 0x000fe2000001ff00 */
[----:B------:R1:W-:Y:S01]  /*17f0*/  STL [R1+0x4c], RZ ;  /* 0x00004cff01007387 */ /* 0x0003e20000100800 */
[----:B------:R-:W-:Y:S02]  /*1800*/  CS2R R182, SRZ ;  /* 0x0000000000b67805 */ /* 0x000fe4000001ff00 */
[----:B------:R-:W-:Y:S02]  /*1810*/  CS2R R184, SRZ ;  /* 0x0000000000b87805 */ /* 0x000fe4000001ff00 */
[----:B------:R-:W-:Y:S01]  /*1820*/  CS2R R186, SRZ ;  /* 0x0000000000ba7805 */ /* 0x000fe2000001ff00 */
[----:B------:R1:W-:Y:S01]  /*1830*/  STL [R1+0x48], RZ ;  /* 0x000048ff01007387 */ /* 0x0003e20000100800 */
        /* <DEDUP_REMOVED lines=14> */
[----:B------:R-:W-:Y:S02]  /*1920*/  CS2R R210, SRZ ;  /* 0x0000000000d27805 */ /* 0x000fe4000001ff00 */
[----:B0-----:R-:W-:Y:S01]  /*1930*/  R2UR UR9, R0 ;  /* 0x00000000000972ca */ /* 0x001fe200000e0000 */
[----:B------:R1:W-:Y:S01]  /*1940*/  STL [R1+0x38], RZ ;  /* 0x000038ff01007387 */ /* 0x0003e20000100800 */
[----:B------:R-:W-:Y:S01]  /*1950*/  IMAD.MOV.U32 R0, RZ, RZ, RZ ;  /* 0x000000ffff007224 */ /* 0x000fe200078e00ff */
[----:B------:R-:W-:-:S02]  /*1960*/  CS2R R212, SRZ ;  /* 0x0000000000d47805 */ /* 0x000fc4000001ff00 */
[----:B------:R-:W-:Y:S01]  /*1970*/  CS2R R214, SRZ ;  /* 0x0000000000d67805 */ /* 0x000fe2000001ff00 */
[----:B------:R1:W-:Y:S01]  /*1980*/  STL [R1+0x34], RZ ;  /* 0x000034ff01007387 */ /* 0x0003e20000100800 */
[----:B------:R-:W-:Y:S02]  /*1990*/  CS2R R216, SRZ ;  /* 0x0000000000d87805 */ /* 0x000fe4000001ff00 */
[----:B------:R-:W-:Y:S02]  /*19a0*/  CS2R R218, SRZ ;  /* 0x0000000000da7805 */ /* 0x000fe4000001ff00 */
[----:B------:R-:W-:Y:S01]  /*19b0*/  CS2R R220, SRZ ;  /* 0x0000000000dc7805 */ /* 0x000fe2000001ff00 */
[----:B------:R1:W-:Y:S01]  /*19c0*/  STL [R1+0x30], RZ ;  /* 0x000030ff01007387 */ /* 0x0003e20000100800 */
[----:B------:R-:W-:Y:S02]  /*19d0*/  CS2R R222, SRZ ;  /* 0x0000000000de7805 */ /* 0x000fe4000001ff00 */
[----:B------:R-:W-:Y:S01]  /*19e0*/  CS2R R224, SRZ ;  /* 0x0000000000e07805 */ /* 0x000fe2000001ff00 */
[----:B------:R-:W-:Y:S01]  /*19f0*/  IMAD.MOV.U32 R226, RZ, RZ, RZ ;  /* 0x000000ffffe27224 */ /* 0x000fe200078e00ff */
[----:B------:R1:W-:Y:S01]  /*1a00*/  STL [R1+0x2c], RZ ;  /* 0x00002cff01007387 */ /* 0x0003e20000100800 */
[----:B------:R-:W-:Y:S01]  /*1a10*/  ULEA.HI UR10, UR9, UR9, URZ, 0x1 ;  /* 0x00000009090a7291 */ /* 0x000fe2000f8f083f */
[----:B------:R-:W-:Y:S01]  /*1a20*/  IMAD.U32 R227, RZ, RZ, UR4 ;  /* 0x00000004ffe37e24 */ /* 0x000fe2000f8e00ff */
[----:B------:R-:W-:Y:S01]  /*1a30*/  CS2R R88, SRZ ;  /* 0x0000000000587805 */ /* 0x000fe2000001ff00 */
[----:B------:R1:W-:Y:S01]  /*1a40*/  STL [R1+0x28], RZ ;  /* 0x000028ff01007387 */ /* 0x0003e20000100800 */
[----:B------:R-:W-:Y:S01]  /*1a50*/  ULOP3.LUT UR10, UR10, 0x1ffffe, URZ, 0xc0, !UPT ;  /* 0x001ffffe0a0a7892 */ /* 0x000fe2000f8ec03f */
[----:B------:R-:W-:-:S02]  /*1a60*/  CS2R R90, SRZ ;  /* 0x00000000005a7805 */ /* 0x000fc4000001ff00 */
[----:B------:R-:W-:Y:S01]  /*1a70*/  CS2R R92, SRZ ;  /* 0x00000000005c7805 */ /* 0x000fe2000001ff00 */
[----:B------:R1:W-:Y:S01]  /*1a80*/  STL [R1+0x24], RZ ;  /* 0x000024ff01007387 */ /* 0x0003e20000100800 */
[----:B------:R-:W-:Y:S01]  /*1a90*/  UIADD3 UR10, UR9, -UR10, URZ ;  /* 0x8000000a090a7290 */ /* 0x000fe2000fffe03f */
[----:B------:R-:W-:Y:S02]  /*1aa0*/  CS2R R94, SRZ ;  /* 0x00000000005e7805 */ /* 0x000fe4000001ff00 */
[----:B------:R-:W-:Y:S01]  /*1ab0*/  CS2R R96, SRZ ;  /* 0x0000000000607805 */ /* 0x000fe2000001ff00 */
[----:B------:R1:W-:Y:S01]  /*1ac0*/  STL [R1+0x20], RZ ;  /* 0x000020ff01007387 */ /* 0x0003e20000100800 */
[----:B------:R-:W-:Y:S01]  /*1ad0*/  ULEA UR10, UR10, UR14, 0xb ;  /* 0x0000000e0a0a7291 */ /* 0x000fe2000f8e583f */
[----:B------:R-:W-:Y:S02]  /*1ae0*/  CS2R R98, SRZ ;  /* 0x0000000000627805 */ /* 0x000fe4000001ff00 */
[----:B------:R-:W-:Y:S01]  /*1af0*/  CS2R R100, SRZ ;  /* 0x0000000000647805 */ /* 0x000fe2000001ff00 */
[----:B------:R1:W-:Y:S01]  /*1b00*/  STL [R1+0x1c], RZ ;  /* 0x00001cff01007387 */ /* 0x0003e20000100800 */
[----:B------:R-:W-:Y:S01]  /*1b10*/  UIADD3 UR10, UR10, 0x200, URZ ;  /* 0x000002000a0a7890 */ /* 0x000fe2000fffe03f */
[----:B------:R-:W-:-:S02]  /*1b20*/  CS2R R102, SRZ ;  /* 0x0000000000667805 */ /* 0x000fc4000001ff00 */
[----:B------:R-:W-:Y:S01]  /*1b30*/  CS2R R104, SRZ ;  /* 0x0000000000687805 */ /* 0x000fe2000001ff00 */
[----:B------:R1:W-:Y:S01]  /*1b40*/  STL [R1+0x18], RZ ;  /* 0x000018ff01007387 */ /* 0x0003e20000100800 */
[----:B------:R-:W-:Y:S01]  /*1b50*/  USHF.R.U32.HI UR10, URZ, 0x4, UR10 ;  /* 0x000000043f0a7899 */ /* 0x000fe2000801160a */
[----:B------:R-:W-:Y:S02]  /*1b60*/  CS2R R106, SRZ ;  /* 0x00000000006a7805 */ /* 0x000fe4000001ff00 */
[----:B------:R-:W-:Y:S01]  /*1b70*/  CS2R R108, SRZ ;  /* 0x00000000006c7805 */ /* 0x000fe2000001ff00 */
[----:B------:R1:W-:Y:S01]  /*1b80*/  STL [R1+0x14], RZ ;  /* 0x000014ff01007387 */ /* 0x0003e20000100800 */
[----:B------:R-:W-:Y:S01]  /*1b90*/  ULOP3.LUT UR15, UR10, 0x3fff, URZ, 0xc0, !UPT ;  /* 0x00003fff0a0f7892 */ /* 0x000fe2000f8ec03f */
        /* <DEDUP_REMOVED lines=18> */
[----:B------:R1:W-:Y:S01]  /*1cc0*/  STL [R1], RZ ;  /* 0x000000ff01007387 */ /* 0x0003e20000100800 */
[----:B------:R-:W-:-:S02]  /*1cd0*/  CS2R R138, SRZ ;  /* 0x00000000008a7805 */ /* 0x000fc4000001ff00 */
[----:B------:R-:W-:Y:S02]  /*1ce0*/  CS2R R140, SRZ ;  /* 0x00000000008c7805 */ /* 0x000fe4000001ff00 */
[----:B------:R-:W-:Y:S02]  /*1cf0*/  CS2R R142, SRZ ;  /* 0x00000000008e7805 */ /* 0x000fe4000001ff00 */
[----:B------:R-:W-:Y:S02]  /*1d00*/  CS2R R144, SRZ ;  /* 0x0000000000907805 */ /* 0x000fe4000001ff00 */
[----:B------:R-:W-:Y:S02]  /*1d10*/  CS2R R146, SRZ ;  /* 0x0000000000927805 */ /* 0x000fe4000001ff00 */
[----:B------:R-:W-:Y:S02]  /*1d20*/  CS2R R148, SRZ ;  /* 0x0000000000947805 */ /* 0x000fe4000001ff00 */
[----:B------:R-:W-:-:S02]  /*1d30*/  CS2R R150, SRZ ;  /* 0x0000000000967805 */ /* 0x000fc4000001ff00 */
[----:B------:R-:W-:Y:S02]  /*1d40*/  CS2R R24, SRZ ;  /* 0x0000000000187805 */ /* 0x000fe4000001ff00 */
[----:B------:R-:W-:Y:S02]  /*1d50*/  CS2R R26, SRZ ;  /* 0x00000000001a7805 */ /* 0x000fe4000001ff00 */
[----:B------:R-:W-:Y:S02]  /*1d60*/  CS2R R28, SRZ ;  /* 0x00000000001c7805 */ /* 0x000fe4000001ff00 */
[----:B----4-:R-:W-:Y:S02]  /*1d70*/  CS2R R30, SRZ ;  /* 0x00000000001e7805 */ /* 0x010fe4000001ff00 */
[----:B------:R-:W-:Y:S02]  /*1d80*/  CS2R R32, SRZ ;  /* 0x0000000000207805 */ /* 0x000fe4000001ff00 */
        /* <DEDUP_REMOVED lines=26> */
[----:B------:R-:W-:Y:S01]  /*1f30*/  CS2R R86, SRZ ;  /* 0x0000000000567805 */ /* 0x000fe2000001ff00 */
[----:B-1----:R-:W-:Y:S06]  /*1f40*/  @!P0 BRA `(.L_x_18) ;  /* 0x0000001000608947 */ /* 0x002fec0003800000 */
[----:B------:R-:W-:-:S06]  /*1f50*/  UISETP.NE.AND UP0, UPT, UR23, 0x3, UPT ;  /* 0x000000031700788c */ /* 0x000fcc000bf05270 */
[----:B------:R-:W-:-:S13]  /*1f60*/  PLOP3.LUT P1, PT, PT, PT, UP0, 0x80, 0x0 ;  /* 0x000000000000781c */ /* 0x000fda0003f2f008 */
[----:B------:R-:W-:Y:S05]  /*1f70*/  @!P1 BRA `(.L_x_19) ;  /* 0x0000000000049947 */ /* 0x000fea0003800000 */
[----:B------:R-:W-:Y:S01]  /*1f80*/  BPT.TRAP 0x1 ;  /* 0x000000040000795c */ /* 0x000fe20000300000 */
.L_x_19:
[----:B------:R-:W-:Y:S01]  /*1f90*/  ULEA UR7, UR5, UR14, 0x3 ;  /* 0x0000000e05077291 */ /* 0x000fe2000f8e183f */
[----:B------:R-:W-:-:S05]  /*1fa0*/  IMAD.U32 R0, RZ, RZ, UR4 ;  /* 0x00000004ff007e24 */ /* 0x000fca000f8e00ff */
[----:B------:R-:W-:-:S04]  /*1fb0*/  SHF.L.U32 R0, R0, 0x1f, RZ ;  /* 0x0000001f00007819 */ /* 0x000fc800000006ff */
[----:B------:R0:W1:Y:S01]  /*1fc0*/  SYNCS.PHASECHK.TRANS64.TRYWAIT P0, [UR7], R0 ;  /* 0x00000000ff0075a7 */ /* 0x0000620008000147 */
[----:B------:R-:W-:Y:S05]  /*1fd0*/  @!P1 BRA `(.L_x_20) ;  /* 0x0000000000049947 */ /* 0x000fea0003800000 */
[----:B------:R-:W-:Y:S01]  /*1fe0*/  BPT.TRAP 0x1 ;  /* 0x000000040000795c */ /* 0x000fe20000300000 */
.L_x_20:
[----:B------:R2:W-:Y:S01]  /*1ff0*/  STL [R1+0x74], RZ ;  /* 0x000074ff01007387 */ /* 0x0005e20000100800 */
[----:B------:R-:W-:Y:S01]  /*2000*/  UMOV UR6, 0x1 ;  /* 0x0000000100067882 */ /* 0x000fe20000000000 */
[----:B-1----:R-:W-:Y:S05]  /*2010*/  @P0 BRA `(.L_x_21) ;  /* 0x0000000000080947 */ /* 0x002fea0003800000 */
[----:B------:R-:W1:Y:S02]  /*2020*/  SYNCS.PHASECHK.TRANS64.TRYWAIT P0, [UR7], R0 ;  /* 0x00000000ff0075a7 */ /* 0x000e640008000147 */
[----:B-1----:R-:W-:Y:S05]  /*2030*/  @!P0 BRA `(.L_x_22) ;  /* 0x000000ec00988947 */ /* 0x002fea0003800000 */
.L_x_21:
[----:B------:R3:W-:Y:S01]  /*2040*/  STL [R1+0x70], RZ ;  /* 0x000070ff01007387 */ /* 0x0007e20000100800 */
[----:B------:R-:W-:Y:S01]  /*2050*/  UIADD3 UR7, UR14, 0x24200, URZ ;  /* 0x000242000e077890 */ /* 0x000fe2000fffe03f */
[----:B------:R-:W-:Y:S01]  /*2060*/  WARPGROUP.ARRIVE ;  /* 0x00000000000079c5 */ /* 0x000fe20000000000 */
[----:B------:R-:W-:Y:S01]  /*2070*/  ULOP3.LUT UR8, UR15, 0x10000, URZ, 0xfc, !UPT ;  /* 0x000100000f087892 */ /* 0x000fe2000f8efc3f */
[----:B------:R3:W-:Y:S01]  /*2080*/  STL [R1+0x6c], RZ ;  /* 0x00006cff01007387 */ /* 0x0007e20000100800 */
[----:B------:R-:W-:Y:S01]  /*2090*/  USHF.R.U32.HI UR7, URZ, 0x4, UR7 ;  /* 0x000000043f077899 */ /* 0x000fe20008011607 */
[----:B01----:R-:W-:Y:S01]  /*20a0*/  IMAD.MOV.U32 R0, RZ, RZ, RZ ;  /* 0x000000ffff007224 */ /* 0x003fe200078e00ff */
[----:B------:R-:W-:Y:S01]  /*20b0*/  ULEA UR8, UR5, UR8, 0x9 ;  /* 0x0000000805087291 */ /* 0x000fe2000f8e483f */
[----:B------:R3:W-:Y:S01]  /*20c0*/  STL [R1+0x68], RZ ;  /* 0x000068ff01007387 */ /* 0x0007e20000100800 */
[----:B------:R-:W-:Y:S01]  /*20d0*/  ULOP3.LUT UR7, UR7, 0x3fff, URZ, 0xc0, !UPT ;  /* 0x00003fff07077892 */ /* 0x000fe2000f8ec03f */
[----:B------:R-:W-:Y:S01]  /*20e0*/  CS2R R2, SRZ ;  /* 0x0000000000027805 */ /* 0x000fe2000001ff00 */
[----:B------:R-:W-:Y:S01]  /*20f0*/  UMOV UR9, 0xc0000010 ;  /* 0xc000001000097882 */ /* 0x000fe20000000000 */
[----:B------:R3:W-:Y:S01]  /*2100*/  STL [R1+0x64], RZ ;  /* 0x000064ff01007387 */ /* 0x0007e20000100800 */
[----:B------:R-:W-:Y:S01]  /*2110*/  ULOP3.LUT UR7, UR7, 0x10000, URZ, 0xfc, !UPT ;  /* 0x0001000007077892 */ /* 0x000fe2000f8efc3f */
[----:B------:R-:W-:Y:S01]  /*2120*/  CS2R R4, SRZ ;  /* 0x0000000000047805 */ /* 0x000fe2000001ff00 */
[----:B------:R-:W-:Y:S01]  /*2130*/  UMOV UR11, 0xc0000010 ;  /* 0xc0000010000b7882 */ /* 0x000fe20000000000 */
[----:B------:R3:W-:Y:S01]  /*2140*/  STL [R1+0x60], RZ ;  /* 0x000060ff01007387 */ /* 0x0007e20000100800 */
[----:B------:R-:W-:Y:S01]  /*2150*/  ULEA UR10, UR5, UR7, 0x8 ;  /* 0x00000007050a7291 */ /* 0x000fe2000f8e403f */
[----:B------:R-:W-:-:S02]  /*2160*/  CS2R R6, SRZ ;  /* 0x0000000000067805 */ /* 0x000fc4000001ff00 */
[----:B------:R-:W-:Y:S01]  /*2170*/  CS2R R8, SRZ ;  /* 0x0000000000087805 */ /* 0x000fe2000001ff00 */
[----:B------:R3:W-:Y:S01]  /*2180*/  STL [R1+0x5c], RZ ;  /* 0x00005cff01007387 */ /* 0x0007e20000100800 */
[----:B------:R-:W-:Y:S01]  /*2190*/  ULDC UR7, c[0x0][0x50c] ;  /* 0x0001430000077ab9 */ /* 0x000fe20000000800 */
[----:B------:R-:W-:Y:S01]  /*21a0*/  CS2R R10, SRZ ;  /* 0x00000000000a7805 */ /* 0x000fe2000001ff00 */
[----:B------:R-:W-:Y:S01]  /*21b0*/  UISETP.NE.AND UP0, UPT, UR7, 0x1, UPT ;  /* 0x000000010700788c */ /* 0x000fe2000bf05270 */
[----:B------:R3:W-:Y:S01]  /*21c0*/  STL [R1+0x58], RZ ;  /* 0x000058ff01007387 */ /* 0x0007e20000100800 */
[----:B------:R-:W-:Y:S01]  /*21d0*/  CS2R R12, SRZ ;  /* 0x00000000000c7805 */ /* 0x000fe2000001ff00 */
[----:B------:R-:W-:Y:S01]  /*21e0*/  QGMMA.64x128x32.F32.E4M3.E4M3 R88, gdesc[UR8], RZ, !UPT ;  /* 0x01e00000085879f3 */ /* 0x000fe2000c7008ff */
[----:B------:R-:W-:Y:S01]  /*21f0*/  USEL UR7, URZ, 0x1, UP0 ;  /* 0x000000013f077887 */ /* 0x000fe20008000000 */
[----:B------:R3:W-:Y:S01]  /*2200*/  STL [R1+0x54], RZ ;  /* 0x000054ff01007387 */ /* 0x0007e20000100800 */
[----:B------:R-:W-:Y:S01]  /*2210*/  UIADD3 UR8, UR8, 0x100, URZ ;  /* 0x0000010008087890 */ /* 0x000fe2000fffe03f */
[----:B------:R-:W-:Y:S01]  /*2220*/  CS2R R14, SRZ ;  /* 0x00000000000e7805 */ /* 0x000fe2000001ff00 */
[----:B------:R-:W-:Y:S01]  /*2230*/  UMOV UR9, 0xc0000010 ;  /* 0xc000001000097882 */ /* 0x000fe20000000000 */
[----:B------:R3:W-:Y:S01]  /*2240*/  STL [R1+0x50], RZ ;  /* 0x000050ff01007387 */ /* 0x0007e20000100800 */
[----:B------:R-:W-:-:S02]  /*2250*/  ISETP.NE.AND P0, PT, RZ, UR7, PT ;  /* 0x00000007ff007c0c */ /* 0x000fc4000bf05270 */
[----:B------:R-:W-:Y:S02]  /*2260*/  CS2R R16, SRZ ;  /* 0x0000000000107805 */ /* 0x000fe4000001ff00 */
[----:B------:R-:W-:Y:S01]  /*2270*/  CS2R R18, SRZ ;  /* 0x0000000000127805 */ /* 0x000fe2000001ff00 */
[----:B------:R3:W-:Y:S01]  /*2280*/  STL [R1+0x4c], RZ ;  /* 0x00004cff01007387 */ /* 0x0007e20000100800 */
[----:B------:R-:W-:Y:S01]  /*2290*/  CS2R R20, SRZ ;  /* 0x0000000000147805 */ /* 0x000fe2000001ff00 */
[----:B------:R-:W-:Y:S01]  /*22a0*/  QGMMA.64x128x32.F32.E4M3.E4M3 R24, gdesc[UR8], RZ, !UPT, gsb0 ;  /* 0x01e00000081879f3 */ /* 0x000fe2000c0008ff */
[----:B------:R-:W-:Y:S01]  /*22b0*/  CS2R R22, SRZ ;  /* 0x0000000000167805 */ /* 0x000fe2000001ff00 */
[----:B------:R3:W-:Y:S01]  /*22c0*/  STL [R1+0x48], RZ ;  /* 0x000048ff01007387 */ /* 0x0007e20000100800 */
[----:B------:R-:W-:Y:S02]  /*22d0*/  CS2R R152, SRZ ;  /* 0x0000000000987805 */ /* 0x000fe4000001ff00 */
        /* <DEDUP_REMOVED lines=47> */
[----:B------:R-:W-:Y:S01]  /*25d0*/  CS2R R224, SRZ ;  /* 0x0000000000e07805 */ /* 0x000fe2000001ff00 */
[----:B------:R-:W-:Y:S02]  /*25e0*/  IMAD.MOV.U32 R226, RZ, RZ, RZ ;  /* 0x000000ffffe27224 */ /* 0x000fe400078e00ff */
[----:B------:R3:W-:Y:S04]  /*25f0*/  STL [R1+0x14], RZ ;  /* 0x000014ff01007387 */ /* 0x0007e80000100800 */
[----:B------:R3:W-:Y:S04]  /*2600*/  STL [R1+0x10], RZ ;  /* 0x000010ff01007387 */ /* 0x0007e80000100800 */
[----:B------:R3:W-:Y:S04]  /*2610*/  STL [R1+0xc], RZ ;  /* 0x00000cff01007387 */ /* 0x0007e80000100800 */
[----:B------:R3:W-:Y:S04]  /*2620*/  STL [R1+0x8], RZ ;  /* 0x000008ff01007387 */ /* 0x0007e80000100800 */
[----:B------:R3:W-:Y:S04]  /*2630*/  STL [R1+0x4], RZ ;  /* 0x000004ff01007387 */ /* 0x0007e80000100800 */
[----:B------:R3:W-:Y:S01]  /*2640*/  STL [R1], RZ ;  /* 0x000000ff01007387 */ /* 0x0007e20000100800 */
[----:B------:R-:W-:Y:S05]  /*2650*/  @!P0 BRA `(.L_x_23) ;  /* 0x0000000800808947 */ /* 0x000fea0003800000 */
[----:B------:R-:W-:Y:S02]  /*2660*/  WARPGROUP.DEPBAR.LE gsb0, 0x0 ;  /* 0x00008000000079c5 */ /* 0x000fe40000010000 */
[----:B------:R-:W-:-:S01]  /*2670*/  FADD R227, RZ, R58 ;  /* 0x0000003affe37221 */ /* 0x000fc20000000000 */
[----:B------:R-:W-:Y:S01]  /*2680*/  FADD R226, RZ, R88 ;  /* 0x00000058ffe27221 */ /* 0x000fe20000000000 */
[----:B------:R-:W-:-:S01]  /*2690*/  FADD R225, RZ, R89 ;  /* 0x00000059ffe17221 */ /* 0x000fc20000000000 */
[----:B------:R-:W-:Y:S01]  /*26a0*/  FADD R224, RZ, R90 ;  /* 0x0000005affe07221 */ /* 0x000fe20000000000 */
[----:B------:R-:W-:-:S01]  /*26b0*/  FADD R223, RZ, R91 ;  /* 0x0000005bffdf7221 */ /* 0x000fc20000000000 */
[----:B------:R0:W-:Y:S01]  /*26c0*/  STL [R1], R227 ;  /* 0x000000e301007387 */ /* 0x0001e20000100800 */
[----:B------:R-:W-:-:S01]  /*26d0*/  FADD R222, RZ, R92 ;  /* 0x0000005cffde7221 */ /* 0x000fc20000000000 */
[----:B------:R-:W-:Y:S01]  /*26e0*/  FADD R221, RZ, R93 ;  /* 0x0000005dffdd7221 */ /* 0x000fe20000000000 */
[----:B------:R-:W-:-:S01]  /*26f0*/  FADD R220, RZ, R94 ;  /* 0x0000005effdc7221 */ /* 0x000fc20000000000 */
[----:B------:R-:W-:Y:S01]  /*2700*/  FADD R219, RZ, R95 ;  /* 0x0000005fffdb7221 */ /* 0x000fe20000000000 */
[----:B------:R-:W-:-:S01]  /*2710*/  FADD R218, RZ, R96 ;  /* 0x00000060ffda7221 */ /* 0x000fc20000000000 */
[----:B------:R-:W-:Y:S01]  /*2720*/  FADD R217, RZ, R97 ;  /* 0x00000061ffd97221 */ /* 0x000fe20000000000 */
[----:B------:R-:W-:-:S01]  /*2730*/  FADD R216, RZ, R98 ;  /* 0x00000062ffd87221 */ /* 0x000fc20000000000 */
[----:B------:R-:W-:Y:S01]  /*2740*/  FADD R215, RZ, R99 ;  /* 0x00000063ffd77221 */ /* 0x000fe20000000000 */
[----:B------:R-:W-:-:S01]  /*2750*/  FADD R214, RZ, R100 ;  /* 0x00000064ffd67221 */ /* 0x000fc20000000000 */
[----:B0-----:R-:W-:Y:S01]  /*2760*/  FADD R227, RZ, R59 ;  /* 0x0000003bffe37221 */ /* 0x001fe20000000000 */
[----:B------:R-:W-:-:S01]  /*2770*/  FADD R213, RZ, R101 ;  /* 0x00000065ffd57221 */ /* 0x000fc20000000000 */
[----:B------:R-:W-:Y:S01]  /*2780*/  FADD R212, RZ, R102 ;  /* 0x00000066ffd47221 */ /* 0x000fe20000000000 */
[----:B------:R-:W-:-:S01]  /*2790*/  FADD R211, RZ, R103 ;  /* 0x00000067ffd37221 */ /* 0x000fc20000000000 */
[----:B------:R-:W-:Y:S01]  /*27a0*/  FADD R210, RZ, R104 ;  /* 0x00000068ffd27221 */ /* 0x000fe20000000000 */
[----:B------:R0:W-:Y:S01]  /*27b0*/  STL [R1+0x4], R227 ;  /* 0x000004e301007387 */ /* 0x0001e20000100800 */
        /* <DEDUP_REMOVED lines=93> */
[----:B------:R-:W-:Y:S01]  /*2d90*/  UMOV UR6, URZ ;  /* 0x0000003f00067c82 */ /* 0x000fe20008000000 */
[----:B0-----:R-:W-:-:S05]  /*2da0*/  FADD R227, RZ, R66 ;  /* 0x00000042ffe37221 */ /* 0x001fca0000000000 */
[----:B------:R0:W-:Y:S02]  /*2db0*/  STL [R1+0x20], R227 ;  /* 0x000020e301007387 */ /* 0x0001e40000100800 */
        /* <DEDUP_REMOVED lines=42> */
.L_x_23:
[----:B------:R-:W-:-:S04]  /*3060*/  UIADD3 UR18, UR5, 0x1, URZ ;  /* 0x0000000105127890 */ /* 0x000fc8000fffe03f */
[----:B------:R-:W-:-:S04]  /*3070*/  UISETP.NE.AND UP0, UPT, UR18, 0x12, UPT ;  /* 0x000000121200788c */ /* 0x000fc8000bf05270 */
[----:B------:R-:W-:Y:S02]  /*3080*/  USEL UR8, URZ, 0x1, UP0 ;  /* 0x000000013f087887 */ /* 0x000fe40008000000 */
[----:B------:R-:W-:Y:S02]  /*3090*/  USEL UR18, UR18, URZ, UP0 ;  /* 0x0000003f12127287 */ /* 0x000fe40008000000 */
[----:B------:R-:W-:-:S06]  /*30a0*/  ULOP3.LUT UR8, UR4, UR8, URZ, 0x3c, !UPT ;  /* 0x0000000804087292 */ /* 0x000fcc000f8e3c3f */
[----:B0-----:R-:W-:Y:S01]  /*30b0*/  IMAD.U32 R227, RZ, RZ, UR8 ;  /* 0x00000008ffe37e24 */ /* 0x001fe2000f8e00ff */
[----:B------:R-:W-:-:S06]  /*30c0*/  UMOV UR8, 0x1 ;  /* 0x0000000100087882 */ /* 0x000fcc0000000000 */
.L_x_18:
[----:B------:R-:W-:-:S04]  /*30d0*/  UISETP.LT.AND UP0, UPT, UR12, 0x1, UPT ;  /* 0x000000010c00788c */ /* 0x000fc8000bf01270 */
[----:B------:R-:W-:-:S04]  /*30e0*/  USEL UR9, UR12, 0x1, UP0 ;  /* 0x000000010c097887 */ /* 0x000fc80008000000 */
[----:B------:R-:W-:-:S04]  /*30f0*/  UIADD3 UR9, UR12, -UR9, URZ ;  /* 0x800000090c097290 */ /* 0x000fc8000fffe03f */
[----:B------:R-:W-:-:S06]  /*3100*/  UISETP.GE.AND UP0, UPT, UR9, 0x1, UPT ;  /* 0x000000010900788c */ /* 0x000fcc000bf06270 */
[----:B------:R-:W-:-:S13]  /*3110*/  PLOP3.LUT P0, PT, PT, PT, UP0, 0x80, 0x0 ;  /* 0x000000000000781c */ /* 0x000fda0003f0f008 */
[----:B------:R-:W-:Y:S05]  /*3120*/  @!P0 BRA `(.L_x_24) ;  /* 0x00000010009c8947 */ /* 0x000fea0003800000 */
[----:B------:R-:W-:Y:S01]  /*3130*/  IMAD.U32 R228, RZ, RZ, UR9 ;  /* 0x00000009ffe47e24 */ /* 0x000fe2000f8e00ff */
[----:B------:R-:W-:Y:S01]  /*3140*/  UMOV UR19, UR5 ;  /* 0x0000000500137c82 */ /* 0x000fe20008000000 */
[----:B------:R-:W-:-:S05]  /*3150*/  ULDC UR24, c[0x0][0x50c] ;  /* 0x0001430000187ab9 */ /* 0x000fca0000000800 */
.L_x_32:
[----:B------:R-:W-:-:S06]  /*3160*/  UISETP.NE.AND UP0, UPT, UR23, 0x3, UPT ;  /* 0x000000031700788c */ /* 0x000fcc000bf05270 */
[----:B------:R-:W-:-:S13]  /*3170*/  PLOP3.LUT P1, PT, PT, PT, UP0, 0x80, 0x0 ;  /* 0x000000000000781c */ /* 0x000fda0003f2f008 */
[----:B-1---5:R-:W-:Y:S05]  /*3180*/  @!P1 BRA `(.L_x_25) ;  /* 0x0000000000049947 */ /* 0x022fea0003800000 */
[----:B------:R-:W-:Y:S01]  /*3190*/  BPT.TRAP 0x1 ;  /* 0x000000040000795c */ /* 0x000fe20000300000 */
.L_x_25:
[----:B------:R-:W0:Y:S01]  /*31a0*/  S2UR UR9, SR_CgaCtaId ;  /* 0x00000000000979c3 */ /* 0x000e220000008800 */
[----:B------:R-:W-:Y:S01]  /*31b0*/  UMOV UR14, 0x400 ;  /* 0x00000400000e7882 */ /* 0x000fe20000000000 */
[----:B------:R-:W-:Y:S01]  /*31c0*/  SHF.L.U32 R229, R227, 0x1f, RZ ;  /* 0x0000001fe3e57819 */ /* 0x000fe200000006ff */
[----:B0-----:R-:W-:-:S04]  /*31d0*/  ULEA UR14, UR9, UR14, 0x18 ;  /* 0x0000000e090e7291 */ /* 0x001fc8000f8ec03f */
[----:B------:R-:W-:-:S09]  /*31e0*/  ULEA UR9, UR18, UR14, 0x3 ;  /* 0x0000000e12097291 */ /* 0x000fd2000f8e183f */
[----:B------:R0:W1:Y:S01]  /*31f0*/  SYNCS.PHASECHK.TRANS64.TRYWAIT P0, [UR9], R229 ;  /* 0x000000e5ff0075a7 */ /* 0x0000620008000149 */
[----:B------:R-:W-:Y:S05]  /*3200*/  @!P1 BRA `(.L_x_26) ;  /* 0x0000000000049947 */ /* 0x000fea0003800000 */
[----:B------:R-:W-:Y:S01]  /*3210*/  BPT.TRAP 0x1 ;  /* 0x000000040000795c */ /* 0x000fe20000300000 */
.L_x_26:
[----:B-1----:R-:W-:Y:S05]  /*3220*/  @P0 BRA `(.L_x_27) ;  /* 0x0000000000080947 */ /* 0x002fea0003800000 */
[----:B------:R-:W1:Y:S02]  /*3230*/  SYNCS.PHASECHK.TRANS64.TRYWAIT P0, [UR9], R229 ;  /* 0x000000e5ff0075a7 */ /* 0x000e640008000149 */
[----:B-1----:R-:W-:Y:S05]  /*3240*/  @!P0 BRA `(.L_x_28) ;  /* 0x000000dc002c8947 */ /* 0x002fea0003800000 */
.L_x_27:
[----:B------:R-:W-:Y:S01]  /*3250*/  UIADD3 UR9, UR14, 0x24200, URZ ;  /* 0x000242000e097890 */ /* 0x000fe2000fffe03f */
[----:B------:R-:W-:Y:S01]  /*3260*/  WARPGROUP.ARRIVE ;  /* 0x00000000000079c5 */ /* 0x000fe20000000000 */
[----:B------:R-:W-:Y:S02]  /*3270*/  UISETP.NE.AND UP0, UPT, UR7, URZ, UPT ;  /* 0x0000003f0700728c */ /* 0x000fe4000bf05270 */
[----:B------:R-:W-:Y:S02]  /*3280*/  USHF.R.U32.HI UR9, URZ, 0x4, UR9 ;  /* 0x000000043f097899 */ /* 0x000fe40008011609 */
[----:B------:R-:W-:Y:S02]  /*3290*/  USEL UR8, UR8, URZ, !UP0 ;  /* 0x0000003f08087287 */ /* 0x000fe4000c000000 */
[----:B------:R-:W-:Y:S02]  /*32a0*/  ULOP3.LUT UR9, UR9, 0x3fff, URZ, 0xc0, !UPT ;  /* 0x00003fff09097892 */ /* 0x000fe4000f8ec03f */
[----:B------:R-:W-:-:S02]  /*32b0*/  ULOP3.LUT UR7, UR15, 0x10000, URZ, 0xfc, !UPT ;  /* 0x000100000f077892 */ /* 0x000fc4000f8efc3f */
[----:B------:R-:W-:Y:S02]  /*32c0*/  ULOP3.LUT UR9, UR9, 0x10000, URZ, 0xfc, !UPT ;  /* 0x0001000009097892 */ /* 0x000fe4000f8efc3f */
[----:B------:R-:W-:Y:S02]  /*32d0*/  UISETP.NE.U32.AND UP0, UPT, UR8, URZ, UPT ;  /* 0x0000003f0800728c */ /* 0x000fe4000bf05070 */
[----:B------:R-:W-:Y:S02]  /*32e0*/  ULEA UR8, UR18, UR7, 0x9 ;  /* 0x0000000712087291 */ /* 0x000fe4000f8e483f */
[----:B------:R-:W-:Y:S01]  /*32f0*/  ULEA UR10, UR18, UR9, 0x8 ;  /* 0x00000009120a7291 */ /* 0x000fe2000f8e403f */
[----:B------:R-:W-:Y:S02]  /*3300*/  UMOV UR11, 0xc0000010 ;  /* 0xc0000010000b7882 */ /* 0x000fe40000000000 */
[----:B------:R-:W-:Y:S01]  /*3310*/  UMOV UR9, 0xc0000010 ;  /* 0xc000001000097882 */ /* 0x000fe20000000000 */
[----:B------:R-:W-:-:S05]  /*3320*/  UIADD3 UR6, UR6, 0x1, URZ ;  /* 0x0000000106067890 */ /* 0x000fca000fffe03f */
[----:B------:R-:W-:Y:S01]  /*3330*/  QGMMA.64x128x32.F32.E4M3.E4M3 R88, gdesc[UR8], R88, UP0 ;  /* 0x01e00000085879f3 */ /* 0x000fe2000bf00858 */
[----:B------:R-:W-:Y:S01]  /*3340*/  UIADD3 UR8, UR8, 0x100, URZ ;  /* 0x0000010008087890 */ /* 0x000fe2000fffe03f */
[----:B------:R-:W-:-:S10]  /*3350*/  UMOV UR9, 0xc0000010 ;  /* 0xc000001000097882 */ /* 0x000fd40000000000 */
[----:B------:R-:W-:Y:S01]  /*3360*/  QGMMA.64x128x32.F32.E4M3.E4M3 R24, gdesc[UR8], R24, UP0, gsb0 ;  /* 0x01e00000081879f3 */ /* 0x000fe2000b800818 */
[----:B------:R-:W-:-:S04]  /*3370*/  UISETP.NE.AND UP0, UPT, UR6, UR24, UPT ;  /* 0x000000180600728c */ /* 0x000fc8000bf05270 */
[----:B------:R-:W-:-:S06]  /*3380*/  USEL UR7, URZ, 0x1, UP0 ;  /* 0x000000013f077887 */ /* 0x000fcc0008000000 */
[----:B------:R-:W-:Y:S01]  /*3390*/  ISETP.NE.AND P0, PT, RZ, UR7, PT ;  /* 0x00000007ff007c0c */ /* 0x000fe2000bf05270 */
[----:B------:R-:W-:-:S12]  /*33a0*/  WARPGROUP.DEPBAR.LE gsb0, 0x1 ;  /* 0x00008000000079c5 */ /* 0x000fd80000010100 */
[----:B------:R-:W-:Y:S05]  /*33b0*/  @!P0 BRA `(.L_x_29) ;  /* 0x0000000c00808947 */ /* 0x000fea0003800000 */
[----:B------:R-:W-:Y:S02]  /*33c0*/  WARPGROUP.DEPBAR.LE gsb0, 0x0 ;  /* 0x00008000000079c5 */ /* 0x000fe40000010000 */
[----:B------:R-:W-:-:S01]  /*33d0*/  FADD R226, R88, R226 ;  /* 0x000000e258e27221 */ /* 0x000fc20000000000 */
[----:B------:R-:W-:Y:S01]  /*33e0*/  FADD R225, R89, R225 ;  /* 0x000000e159e17221 */ /* 0x000fe20000000000 */
[----:B------:R1:W-:Y:S01]  /*33f0*/  STL [R1+0x90], R227 ;  /* 0x000090e301007387 */ /* 0x0003e20000100800 */
[----:B------:R-:W-:-:S01]  /*3400*/  FADD R224, R90, R224 ;  /* 0x000000e05ae07221 */ /* 0x000fc20000000000 */
[----:B------:R-:W-:Y:S01]  /*3410*/  FADD R223, R91, R223 ;  /* 0x000000df5bdf7221 */ /* 0x000fe20000000000 */
[----:B------:R-:W-:-:S01]  /*3420*/  FADD R222, R92, R222 ;  /* 0x000000de5cde7221 */ /* 0x000fc20000000000 */
[----:B------:R-:W-:Y:S01]  /*3430*/  FADD R221, R93, R221 ;  /* 0x000000dd5ddd7221 */ /* 0x000fe20000000000 */
[----:B-1----:R-:W4:Y:S04]  /*3440*/  LDL.LU R227, [R1+0x30] ;  /* 0x0000300001e37983 */ /* 0x002f280000300800 */
[----:B------:R1:W-:Y:S01]  /*3450*/  STL [R1+0x94], R226 ;  /* 0x000094e201007387 */ /* 0x0003e20000100800 */
[----:B------:R-:W-:-:S01]  /*3460*/  FADD R220, R94, R220 ;  /* 0x000000dc5edc7221 */ /* 0x000fc20000000000 */
[----:B------:R-:W-:-:S02]  /*3470*/  FADD R219, R95, R219 ;  /* 0x000000db5fdb7221 */ /* 0x000fc40000000000 */
[----:B-1----:R-:W2:Y:S04]  /*3480*/  LDL.LU R226, [R1+0x2c] ;  /* 0x00002c0001e27983 */ /* 0x002ea80000300800 */
[----:B------:R1:W-:Y:S01]  /*3490*/  STL [R1+0x98], R225 ;  /* 0x000098e101007387 */ /* 0x0003e20000100800 */
[----:B------:R-:W-:-:S03]  /*34a0*/  FADD R218, R96, R218 ;  /* 0x000000da60da7221 */ /* 0x000fc60000000000 */
[----:B-1----:R-:W3:Y:S04]  /*34b0*/  LDL.LU R225, [R1+0x28] ;  /* 0x0000280001e17983 */ /* 0x002ee80000300800 */
        /* <DEDUP_REMOVED lines=9> */
[----:B------:R1:W-:Y:S04]  /*3550*/  STL [R1+0xa8], R221 ;  /* 0x0000a8dd01007387 */ /* 0x0003e80000100800 */
        /* <DEDUP_REMOVED lines=12> */
[----:B-1----:R-:W3:Y:S01]  /*3620*/  LDL.LU R215, [R1] ;  /* 0x0000000001d77983 */ /* 0x002ee20000300800 */
[----:B------:R-:W-:-:S01]  /*3630*/  FADD R214, R100, R214 ;  /* 0x000000d664d67221 */ /* 0x000fc20000000000 */
[----:B------:R-:W-:Y:S01]  /*3640*/  FADD R213, R101, R213 ;  /* 0x000000d565d57221 */ /* 0x000fe20000000000 */
[----:B------:R-:W-:-:S01]  /*3650*/  FADD R212, R102, R212 ;  /* 0x000000d466d47221 */ /* 0x000fc20000000000 */
[----:B------:R-:W-:Y:S01]  /*3660*/  FADD R211, R103, R211 ;  /* 0x000000d367d37221 */ /* 0x000fe20000000000 */
[----:B------:R-:W-:-:S01]  /*3670*/  FADD R210, R104, R210 ;  /* 0x000000d268d27221 */ /* 0x000fc20000000000 */
[----:B------:R-:W-:Y:S01]  /*3680*/  STL [R1+0xc4], R214 ;  /* 0x0000c4d601007387 */ /* 0x000fe20000100800 */
        /* <DEDUP_REMOVED lines=11> */
[----:B------:R1:W-:Y:S01]  /*3740*/  STL [R1+0xd0], R211 ;  /* 0x0000d0d301007387 */ /* 0x0003e20000100800 */
[----:B------:R-:W-:-:S01]  /*3750*/  FADD R200, R114, R200 ;  /* 0x000000c872c87221 */ /* 0x000fc20000000000 */
[----:B------:R-:W-:Y:S01]  /*3760*/  FADD R199, R115, R199 ;  /* 0x000000c773c77221 */ /* 0x000fe20000000000 */
        /* <DEDUP_REMOVED lines=69> */
[----:B-----5:R-:W-:Y:S01]  /*3bc0*/  FADD R0, R57, R0 ;  /* 0x0000000039007221 */ /* 0x020fe20000000000 */
[----:B----4-:R-:W-:-:S01]  /*3bd0*/  FADD R227, R70, R227 ;  /* 0x000000e346e37221 */ /* 0x010fc20000000000 */
[----:B--2---:R-:W-:Y:S01]  /*3be0*/  FADD R226, R69, R226 ;  /* 0x000000e245e27221 */ /* 0x004fe20000000000 */
[----:B---3--:R-:W-:-:S01]  /*3bf0*/  FADD R225, R68, R225 ;  /* 0x000000e144e17221 */ /* 0x008fc20000000000 */
        /* <DEDUP_REMOVED lines=9> */
[----:B------:R-:W-:-:S05]  /*3c90*/  FADD R215, R58, R215 ;  /* 0x000000d73ad77221 */ /* 0x000fca0000000000 */
[----:B------:R2:W-:Y:S04]  /*3ca0*/  STL [R1], R215 ;  /* 0x000000d701007387 */ /* 0x0005e80000100800 */
[----:B------:R3:W-:Y:S04]  /*3cb0*/  STL [R1+0x4], R216 ;  /* 0x000004d801007387 */ /* 0x0007e80000100800 */
        /* <DEDUP_REMOVED lines=8> */
[----:B-1----:R-:W4:Y:S04]  /*3d40*/  LDL.LU R211, [R1+0x34] ;  /* 0x0000340001d37983 */ /* 0x002f280000300800 */
[----:B------:R1:W-:Y:S04]  /*3d50*/  STL [R1+0x28], R225 ;  /* 0x000028e101007387 */ /* 0x0003e80000100800 */
[----:B------:R-:W4:Y:S04]  /*3d60*/  LDL.LU R212, [R1+0x38] ;  /* 0x0000380001d47983 */ /* 0x000f280000300800 */
[----:B------:R1:W-:Y:S04]  /*3d70*/  STL [R1+0x2c], R226 ;  /* 0x00002ce201007387 */ /* 0x0003e80000100800 */
[----:B------:R-:W4:Y:S04]  /*3d80*/  LDL.LU R213, [R1+0x3c] ;  /* 0x00003c0001d57983 */ /* 0x000f280000300800 */
[----:B------:R1:W-:Y:S04]  /*3d90*/  STL [R1+0x30], R227 ;  /* 0x000030e301007387 */ /* 0x0003e80000100800 */
[----:B------:R-:W4:Y:S04]  /*3da0*/  LDL.LU R214, [R1+0x40] ;  /* 0x0000400001d67983 */ /* 0x000f280000300800 */
[----:B--2---:R-:W2:Y:S04]  /*3db0*/  LDL.LU R215, [R1+0x44] ;  /* 0x0000440001d77983 */ /* 0x004ea80000300800 */
[----:B---3--:R-:W3:Y:S04]  /*3dc0*/  LDL.LU R216, [R1+0x48] ;  /* 0x0000480001d87983 */ /* 0x008ee80000300800 */
[----:B----4-:R-:W4:Y:S04]  /*3dd0*/  LDL.LU R217, [R1+0x4c] ;  /* 0x00004c0001d97983 */ /* 0x010f280000300800 */
[----:B0-----:R-:W4:Y:S04]  /*3de0*/  LDL.LU R218, [R1+0x50] ;  /* 0x0000500001da7983 */ /* 0x001f280000300800 */
[----:B------:R-:W4:Y:S04]  /*3df0*/  LDL.LU R219, [R1+0x54] ;  /* 0x0000540001db7983 */ /* 0x000f280000300800 */
[----:B------:R-:W4:Y:S04]  /*3e00*/  LDL.LU R220, [R1+0x58] ;  /* 0x0000580001dc7983 */ /* 0x000f280000300800 */
[----:B------:R-:W4:Y:S04]  /*3e10*/  LDL.LU R221, [R1+0x5c] ;  /* 0x00005c0001dd7983 */ /* 0x000f280000300800 */
[----:B------:R-:W4:Y:S04]  /*3e20*/  LDL.LU R222, [R1+0x60] ;  /* 0x0000600001de7983 */ /* 0x000f280000300800 */
[----:B------:R-:W4:Y:S04]  /*3e30*/  LDL.LU R223, [R1+0x64] ;  /* 0x0000640001df7983 */ /* 0x000f280000300800 */
[----:B------:R-:W4:Y:S04]  /*3e40*/  LDL.LU R224, [R1+0x68] ;  /* 0x0000680001e07983 */ /* 0x000f280000300800 */
[----:B-1----:R-:W4:Y:S04]  /*3e50*/  LDL.LU R225, [R1+0x6c] ;  /* 0x00006c0001e17983 */ /* 0x002f280000300800 */
[----:B------:R-:W4:Y:S04]  /*3e60*/  LDL.LU R226, [R1+0x70] ;  /* 0x0000700001e27983 */ /* 0x000f280000300800 */
[----:B------:R-:W4:Y:S01]  /*3e70*/  LDL.LU R227, [R1+0x74] ;  /* 0x0000740001e37983 */ /* 0x000f220000300800 */
[----:B------:R-:W-:-:S05]  /*3e80*/  FADD R211, R71, R211 ;  /* 0x000000d347d37221 */ /* 0x000fca0000000000 */
[----:B------:R0:W-:Y:S01]  /*3e90*/  STL [R1+0x34], R211 ;  /* 0x000034d301007387 */ /* 0x0001e20000100800 */
[----:B------:R-:W-:-:S03]  /*3ea0*/  FADD R212, R72, R212 ;  /* 0x000000d448d47221 */ /* 0x000fc60000000000 */
[----:B0-----:R1:W5:Y:S01]  /*3eb0*/  LDL.LU R211, [R1+0xd0] ;  /* 0x0000d00001d37983 */ /* 0x0013620000300800 */
[----:B------:R-:W-:-:S03]  /*3ec0*/  FADD R213, R73, R213 ;  /* 0x000000d549d57221 */ /* 0x000fc60000000000 */
[----:B------:R0:W-:Y:S01]  /*3ed0*/  STL [R1+0x38], R212 ;  /* 0x000038d401007387 */ /* 0x0001e20000100800 */
[----:B------:R-:W-:-:S01]  /*3ee0*/  FADD R214, R74, R214 ;  /* 0x000000d64ad67221 */ /* 0x000fc20000000000 */
[----:B--2---:R-:W-:Y:S02]  /*3ef0*/  FADD R215, R75, R215 ;  /* 0x000000d74bd77221 */ /* 0x004fe40000000000 */
[----:B0-----:R1:W5:Y:S01]  /*3f00*/  LDL.LU R212, [R1+0xcc] ;  /* 0x0000cc0001d47983 */ /* 0x0013620000300800 */
[----:B---3--:R-:W-:-:S03]  /*3f10*/  FADD R216, R76, R216 ;  /* 0x000000d84cd87221 */ /* 0x008fc60000000000 */
[----:B------:R0:W-:Y:S01]  /*3f20*/  STL [R1+0x3c], R213 ;  /* 0x00003cd501007387 */ /* 0x0001e20000100800 */
[----:B----4-:R-:W-:-:S03]  /*3f30*/  FADD R217, R77, R217 ;  /* 0x000000d94dd97221 */ /* 0x010fc60000000000 */
[----:B0-----:R1:W5:Y:S01]  /*3f40*/  LDL.LU R213, [R1+0xc8] ;  /* 0x0000c80001d57983 */ /* 0x0013620000300800 */
[----:B------:R-:W-:-:S03]  /*3f50*/  FADD R218, R78, R218 ;  /* 0x000000da4eda7221 */ /* 0x000fc60000000000 */
[----:B------:R0:W-:Y:S01]  /*3f60*/  STL [R1+0x40], R214 ;  /* 0x000040d601007387 */ /* 0x0001e20000100800 */
[----:B------:R-:W-:-:S01]  /*3f70*/  FADD R219, R79, R219 ;  /* 0x000000db4fdb7221 */ /* 0x000fc20000000000 */
[----:B------:R-:W-:Y:S02]  /*3f80*/  FADD R220, R80, R220 ;  /* 0x000000dc50dc7221 */ /* 0x000fe40000000000 */
[----:B0-----:R1:W5:Y:S04]  /*3f90*/  LDL.LU R214, [R1+0xc4] ;  /* 0x0000c40001d67983 */ /* 0x0013680000300800 */
[----:B------:R0:W-:Y:S01]  /*3fa0*/  STL [R1+0x44], R215 ;  /* 0x000044d701007387 */ /* 0x0001e20000100800 */
[----:B------:R-:W-:-:S01]  /*3fb0*/  FADD R221, R81, R221 ;  /* 0x000000dd51dd7221 */ /* 0x000fc20000000000 */
[----:B------:R-:W-:-:S02]  /*3fc0*/  FADD R222, R82, R222 ;  /* 0x000000de52de7221 */ /* 0x000fc40000000000 */
[----:B0-----:R1:W5:Y:S04]  /*3fd0*/  LDL.LU R215, [R1+0xc0] ;  /* 0x0000c00001d77983 */ /* 0x0013680000300800 */
[----:B------:R0:W-:Y:S01]  /*3fe0*/  STL [R1+0x48], R216 ;  /* 0x000048d801007387 */ /* 0x0001e20000100800 */
[----:B------:R-:W-:-:S03]  /*3ff0*/  FADD R223, R83, R223 ;  /* 0x000000df53df7221 */ /* 0x000fc60000000000 */
        /* <DEDUP_REMOVED lines=13> */
[----:B------:R0:W-:Y:S04]  /*40d0*/  STL [R1+0x5c], R221 ;  /* 0x00005cdd01007387 */ /* 0x0001e80000100800 */
        /* <DEDUP_REMOVED lines=12> */
[----:B0-----:R1:W5:Y:S01]  /*41a0*/  LDL.LU R227, [R1+0x90] ;  /* 0x0000900001e37983 */ /* 0x0013620000300800 */
[----:B------:R-:W-:-:S05]  /*41b0*/  UMOV UR6, URZ ;  /* 0x0000003f00067c82 */ /* 0x000fca0008000000 */
.L_x_29:
[----:B------:R-:W-:Y:S05]  /*41c0*/  @!P1 BRA `(.L_x_30) ;  /* 0x0000000000049947 */ /* 0x000fea0003800000 */
[----:B------:R-:W-:Y:S01]  /*41d0*/  BPT.TRAP 0x1 ;  /* 0x000000040000795c */ /* 0x000fe20000300000 */
.L_x_30:
[----:B------:R4:W-:Y:S04]  /*41e0*/  STL [R1+0x94], R2 ;  /* 0x0000940201007387 */ /* 0x0009e80000100800 */
[----:B----4-:R-:W4:Y:S04]  /*41f0*/  LDL R2, [R1+0x78] ;  /* 0x0000780001027983 */ /* 0x010f280000100800 */
[----:B-----5:R0:W-:Y:S04]  /*4200*/  STL [R1+0x90], R0 ;  /* 0x0000900001007387 */ /* 0x0201e80000100800 */
[----:B0-----:R-:W2:Y:S01]  /*4210*/  LDL R0, [R1+0x7c] ;  /* 0x00007c0001007983 */ /* 0x001ea20000100800 */
[----:B------:R-:W-:Y:S01]  /*4220*/  IMAD.U32 R229, RZ, RZ, UR19 ;  /* 0x00000013ffe57e24 */ /* 0x000fe2000f8e00ff */
[----:B----4-:R-:W-:-:S02]  /*4230*/  ISETP.NE.AND P0, PT, R2, RZ, PT ;  /* 0x000000ff0200720c */ /* 0x010fc40003f05270 */
[----:B------:R0:W5:Y:S11]  /*4240*/  LDL.LU R2, [R1+0x94] ;  /* 0x0000940001027983 */ /* 0x0001760000300800 */
[----:B------:R-:W-:-:S05]  /*4250*/  @P0 LEA R229, R229, UR14, 0x3 ;  /* 0x0000000ee5e50c11 */ /* 0x000fca000f8e18ff */
[----:B------:R-:W-:-:S05]  /*4260*/  @P0 VIADD R229, R229, 0x90 ;  /* 0x00000090e5e50836 */ /* 0x000fca0000000000 */
[----:B--2---:R-:W-:Y:S02]  /*4270*/  @P0 PRMT R229, R0, 0x654, R229 ;  /* 0x0000065400e50816 */ /* 0x004fe400000000e5 */
[----:B------:R0:W5:Y:S01]  /*4280*/  LDL.LU R0, [R1+0x90] ;  /* 0x0000900001007983 */ /* 0x0001620000300800 */
[----:B------:R-:W-:Y:S01]  /*4290*/  UISETP.GT.U32.AND UP0, UPT, UR13, 0x1, UPT ;  /* 0x000000010d00788c */ /* 0x000fe2000bf04070 */
[----:B------:R0:W-:Y:S05]  /*42a0*/  @P0 SYNCS.ARRIVE.TRANS64.RED.A1T0 RZ, [R229+URZ], RZ ;  /* 0x000000ffe5ff09a7 */ /* 0x0001ea000810043f */
[----:B------:R-:W-:-:S13]  /*42b0*/  PLOP3.LUT P0, PT, PT, PT, UP0, 0x80, 0x0 ;  /* 0x000000000000781c */ /* 0x000fda0003f0f008 */
[----:B0-----:R-:W-:Y:S05]  /*42c0*/  @P0 BRA `(.L_x_31) ;  /* 0x0000000000040947 */ /* 0x001fea0003800000 */
[----:B------:R-:W-:Y:S01]  /*42d0*/  BPT.TRAP 0x1 ;  /* 0x000000040000795c */ /* 0x000fe20000300000 */
.L_x_31:
[----:B------:R-:W-:Y:S01]  /*42e0*/  UIADD3 UR18, UR18, 0x1, URZ ;  /* 0x0000000112127890 */ /* 0x000fe2000fffe03f */
[C---:B------:R-:W-:Y:S01]  /*42f0*/  ISETP.GT.AND P0, PT, R228.reuse, 0x1, PT ;  /* 0x00000001e400780c */ /* 0x040fe20003f04270 */
[----:B------:R-:W-:Y:S01]  /*4300*/  UIADD3 UR19, UR19, 0x1, URZ ;  /* 0x0000000113137890 */ /* 0x000fe2000fffe03f */
[----:B------:R-:W-:Y:S01]  /*4310*/  VIADD R228, R228, 0xffffffff ;  /* 0xffffffffe4e47836 */ /* 0x000fe20000000000 */
[----:B------:R-:W-:Y:S02]  /*4320*/  UISETP.NE.AND UP0, UPT, UR18, 0x12, UPT ;  /* 0x000000121200788c */ /* 0x000fe4000bf05270 */
[----:B------:R-:W-:Y:S02]  /*4330*/  UISETP.NE.AND UP1, UPT, UR19, 0x12, UPT ;  /* 0x000000121300788c */ /* 0x000fe4000bf25270 */
[----:B------:R-:W-:Y:S02]  /*4340*/  USEL UR8, URZ, 0x1, UP0 ;  /* 0x000000013f087887 */ /* 0x000fe40008000000 */
[----:B------:R-:W-:-:S02]  /*4350*/  USEL UR18, UR18, URZ, UP0 ;  /* 0x0000003f12127287 */ /* 0x000fc40008000000 */
[----:B------:R-:W-:Y:S02]  /*4360*/  USEL UR19, UR19, URZ, UP1 ;  /* 0x0000003f13137287 */ /* 0x000fe40008800000 */
[----:B------:R-:W-:Y:S01]  /*4370*/  LOP3.LUT R227, R227, UR8, RZ, 0x3c, !PT ;  /* 0x00000008e3e37c12 */ /* 0x000fe2000f8e3cff */
[----:B------:R-:W-:Y:S01]  /*4380*/  UMOV UR8, 0x1 ;  /* 0x0000000100087882 */ /* 0x000fe20000000000 */
[----:B------:R-:W-:Y:S08]  /*4390*/  @P0 BRA `(.L_x_32) ;  /* 0xffffffec00700947 */ /* 0x000ff0000383ffff */
.L_x_24:
[----:B------:R-:W-:-:S04]  /*43a0*/  UISETP.NE.AND UP0, UPT, UR6, URZ, UPT ;  /* 0x0000003f0600728c */ /* 0x000fc8000bf05270 */
[----:B------:R-:W-:-:S06]  /*43b0*/  USEL UR6, URZ, 0x1, !UP0 ;  /* 0x000000013f067887 */ /* 0x000fcc000c000000 */
[----:B------:R-:W-:-:S13]  /*43c0*/  ISETP.NE.AND P0, PT, RZ, UR6, PT ;  /* 0x00000006ff007c0c */ /* 0x000fda000bf05270 */
[----:B------:R-:W-:Y:S05]  /*43d0*/  @!P0 BRA `(.L_x_33) ;  /* 0x0000000c00dc8947 */ /* 0x000fea0003800000 */
[----:B------:R-:W4:Y:S04]  /*43e0*/  LDL.LU R227, [R1+0x74] ;  /* 0x0000740001e37983 */ /* 0x000f280000300800 */
[----:B----4-:R0:W-:Y:S04]  /*43f0*/  STL [R1+0x90], R227 ;  /* 0x000090e301007387 */ /* 0x0101e80000100800 */
[----:B0-----:R-:W4:Y:S04]  /*4400*/  LDL.LU R227, [R1+0x70] ;  /* 0x0000700001e37983 */ /* 0x001f280000300800 */
        /* <DEDUP_REMOVED lines=55> */
[----:B0-----:R-:W4:Y:S01]  /*4780*/  LDL.LU R227, [R1] ;  /* 0x0000000001e37983 */ /* 0x001f220000300800 */
[----:B------:R-:W-:-:S02]  /*4790*/  WARPGROUP.DEPBAR.LE gsb0, 0x0 ;  /* 0x00008000000079c5 */ /* 0x000fc40000010000 */
[----:B------:R-:W-:Y:S01]  /*47a0*/  FADD R226, R88, R226 ;  /* 0x000000e258e27221 */ /* 0x000fe20000000000 */
        /* <DEDUP_REMOVED lines=95> */
[----:B-----5:R-:W-:Y:S01]  /*4da0*/  FADD R2, R56, R2 ;  /* 0x0000000238027221 */ /* 0x020fe20000000000 */
[----:B------:R-:W-:Y:S01]  /*4db0*/  FADD R0, R57, R0 ;  /* 0x0000000039007221 */ /* 0x000fe20000000000 */
[----:B----4-:R-:W-:-:S05]  /*4dc0*/  FADD R227, R58, R227 ;  /* 0x000000e33ae37221 */ /* 0x010fca0000000000 */
[----:B------:R0:W-:Y:S04]  /*4dd0*/  STL [R1], R227 ;  /* 0x000000e301007387 */ /* 0x0001e80000100800 */
[----:B0-----:R-:W4:Y:S02]  /*4de0*/  LDL.LU R227, [R1+0x100] ;  /* 0x0001000001e37983 */ /* 0x001f240000300800 */
[----:B----4-:R-:W-:-:S05]  /*4df0*/  FADD R227, R59, R227 ;  /* 0x000000e33be37221 */ /* 0x010fca0000000000 */
[----:B------:R0:W-:Y:S04]  /*4e00*/  STL [R1+0x4], R227 ;  /* 0x000004e301007387 */ /* 0x0001e80000100800 */
        /* <DEDUP_REMOVED lines=83> */
[----:B------:R0:W-:Y:S02]  /*5340*/  STL [R1+0x74], R227 ;  /* 0x000074e301007387 */ /* 0x0001e40000100800 */
.L_x_33:
[----:B------:R-:W-:Y:S02]  /*5350*/  WARPGROUP.DEPBAR.LE gsb0, 0x0 ;  /* 0x00008000000079c5 */ /* 0x000fe40000010000 */
[----:B------:R-:W4:Y:S02]  /*5360*/  LDC R24, c[0x0][0x28c] ;  /* 0x0000a300ff187b82 */ /* 0x000f240000000800 */
[----:B----4-:R-:W-:-:S13]  /*5370*/  ISETP.GE.AND P0, PT, R24, 0x1, PT ;  /* 0x000000011800780c */ /* 0x010fda0003f06270 */
[----:B------:R-:W-:Y:S05]  /*5380*/  @!P0 BRA `(.L_x_34) ;  /* 0x0000000000648947 */ /* 0x000fea0003800000 */
[----:B------:R-:W-:-:S06]  /*5390*/  UISETP.NE.AND UP0, UPT, UR23, 0x3, UPT ;  /* 0x000000031700788c */ /* 0x000fcc000bf05270 */
[----:B------:R-:W-:-:S13]  /*53a0*/  PLOP3.LUT P0, PT, PT, PT, UP0, 0x80, 0x0 ;  /* 0x000000000000781c */ /* 0x000fda0003f0f008 */
[----:B------:R-:W-:Y:S05]  /*53b0*/  @!P0 BRA `(.L_x_35) ;  /* 0x0000000000048947 */ /* 0x000fea0003800000 */
[----:B------:R-:W-:Y:S01]  /*53c0*/  BPT.TRAP 0x1 ;  /* 0x000000040000795c */ /* 0x000fe20000300000 */
.L_x_35:
[----:B0-----:R-:W4:Y:S01]  /*53d0*/  LDL R227, [R1+0x78] ;  /* 0x0000780001e37983 */ /* 0x001f220000100800 */
[----:B------:R-:W-:Y:S01]  /*53e0*/  BSSY B0, `(.L_x_36) ;  /* 0x000000f000007945 */ /* 0x000fe20003800000 */
[----:B----4-:R-:W-:-:S13]  /*53f0*/  ISETP.NE.AND P0, PT, R227, RZ, PT ;  /* 0x000000ffe300720c */ /* 0x010fda0003f05270 */
[----:B------:R-:W-:Y:S05]  /*5400*/  @!P0 BRA `(.L_x_37) ;  /* 0x0000000000308947 */ /* 0x000fea0003800000 */
[----:B------:R-:W4:Y:S01]  /*5410*/  LDL R227, [R1+0x7c] ;  /* 0x00007c0001e37983 */ /* 0x000f220000100800 */
[----:B------:R-:W-:-:S04]  /*5420*/  UISETP.LT.AND UP0, UPT, UR12, 0x1, UPT ;  /* 0x000000010c00788c */ /* 0x000fc8000bf01270 */
[----:B------:R-:W-:-:S04]  /*5430*/  USEL UR8, UR12, 0x1, UP0 ;  /* 0x000000010c087887 */ /* 0x000fc80008000000 */
[----:B------:R-:W-:-:S04]  /*5440*/  UIADD3 UR8, UR5, UR12, -UR8 ;  /* 0x0000000c05087290 */ /* 0x000fc8000fffe808 */
[----:B------:R-:W-:-:S04]  /*5450*/  UIMAD.WIDE.U32 UR6, UR8, 0x38e38e39, URZ ;  /* 0x38e38e39080678a5 */ /* 0x000fc8000f8e003f */
[----:B------:R-:W-:-:S04]  /*5460*/  USHF.R.U32.HI UR6, URZ, 0x2, UR7 ;  /* 0x000000023f067899 */ /* 0x000fc80008011607 */
[----:B------:R-:W-:-:S04]  /*5470*/  UIMAD UR8, UR6, -0x12, UR8 ;  /* 0xffffffee060878a4 */ /* 0x000fc8000f8e0208 */
[----:B------:R-:W-:-:S04]  /*5480*/  ULEA UR8, UR8, UR14, 0x3 ;  /* 0x0000000e08087291 */ /* 0x000fc8000f8e183f */
[----:B------:R-:W-:-:S06]  /*5490*/  UIADD3 UR8, UR8, 0x90, URZ ;  /* 0x0000009008087890 */ /* 0x000fcc000fffe03f */
[----:B------:R-:W-:-:S05]  /*54a0*/  IMAD.U32 R24, RZ, RZ, UR8 ;  /* 0x00000008ff187e24 */ /* 0x000fca000f8e00ff */
[----:B----4-:R-:W-:-:S04]  /*54b0*/  PRMT R24, R227, 0x654, R24 ;  /* 0x00000654e3187816 */ /* 0x010fc80000000018 */
[----:B------:R0:W-:Y:S03]  /*54c0*/  SYNCS.ARRIVE.TRANS64.RED.A1T0 RZ, [R24+URZ], RZ ;  /* 0x000000ff18ff79a7 */ /* 0x0001e6000810043f */
.L_x_37:
[----:B------:R-:W-:Y:S05]  /*54d0*/  BSYNC B0 ;  /* 0x0000000000007941 */ /* 0x000fea0003800000 */
.L_x_36:
[----:B------:R-:W-:-:S06]  /*54e0*/  UISETP.GT.U32.AND UP0, UPT, UR13, 0x1, UPT ;  /* 0x000000010d00788c */ /* 0x000fcc000bf04070 */
[----:B------:R-:W-:-:S13]  /*54f0*/  PLOP3.LUT P0, PT, PT, PT, UP0, 0x80, 0x0 ;  /* 0x000000000000781c */ /* 0x000fda0003f0f008 */
[----:B------:R-:W-:Y:S05]  /*5500*/  @P0 BRA `(.L_x_34) ;  /* 0x0000000000040947 */ /* 0x000fea0003800000 */
[----:B------:R-:W-:Y:S01]  /*5510*/  BPT.TRAP 0x1 ;  /* 0x000000040000795c */ /* 0x000fe20000300000 */
.L_x_34:
[----:B-----5:R4:W-:Y:S01]  /*5520*/  STL [R1+0x94], R2 ;  /* 0x0000940201007387 */ /* 0x0209e20000100800 */
[----:B------:R-:W1:Y:S01]  /*5530*/  LDC R29, c[0x0][0x288] ;  /* 0x0000a200ff1d7b82 */ /* 0x000e620000000800 */
[----:B------:R-:W-:Y:S02]  /*5540*/  UIADD3 UR9, UR12, UR5, URZ ;  /* 0x000000050c097290 */ /* 0x000fe4000fffe03f */
[----:B------:R-:W-:Y:S01]  /*5550*/  USHF.R.S32.HI UR10, URZ, 0x1f, UR22 ;  /* 0x0000001f3f0a7899 */ /* 0x000fe20008011416 */
[----:B------:R-:W-:Y:S01]  /*5560*/  ULDC.64 UR6, c[0x0][0x5d0] ;  /* 0x0001740000067ab9 */ /* 0x000fe20000000a00 */
[----:B------:R-:W-:Y:S01]  /*5570*/  ULDC UR11, c[0x0][0x284] ;  /* 0x0000a100000b7ab9 */ /* 0x000fe20000000800 */
[----:B----4-:R-:W4:Y:S04]  /*5580*/  LDL.LU R2, [R1+0x88] ;  /* 0x0000880001027983 */ /* 0x010f280000300800 */
[----:B------:R2:W-:Y:S04]  /*5590*/  STL [R1+0x90], R0 ;  /* 0x0000900001007387 */ /* 0x0005e80000100800 */
[----:B0-----:R-:W3:Y:S01]  /*55a0*/  LDL.LU R227, [R1+0x8c] ;  /* 0x00008c0001e37983 */ /* 0x001ee20000300800 */
[----:B--2---:R-:W0:Y:S02]  /*55b0*/  S2R R0, SR_TID.X ;  /* 0x0000000000007919 */ /* 0x004e240000002100 */
[----:B0-----:R-:W-:-:S02]  /*55c0*/  SHF.R.U32.HI R24, RZ, 0x2, R0 ;  /* 0x00000002ff187819 */ /* 0x001fc40000011600 */
[----:B------:R-:W-:Y:S02]  /*55d0*/  LOP3.LUT R26, R0, 0x60, RZ, 0xc0, !PT ;  /* 0x00000060001a7812 */ /* 0x000fe400078ec0ff */
[----:B------:R-:W-:Y:S02]  /*55e0*/  SHF.R.U32.HI R27, RZ, 0x7, R0 ;  /* 0x00000007ff1b7819 */ /* 0x000fe40000011600 */
[----:B------:R-:W-:Y:S02]  /*55f0*/  LOP3.LUT R25, R24, 0x7, RZ, 0xc0, !PT ;  /* 0x0000000718197812 */ /* 0x000fe400078ec0ff */
[----:B------:R-:W-:Y:S02]  /*5600*/  SHF.R.U32.HI R28, RZ, 0x1, R26 ;  /* 0x00000001ff1c7819 */ /* 0x000fe4000001161a */
[----:B------:R-:W-:Y:S02]  /*5610*/  LOP3.LUT R24, R27, 0x1, RZ, 0xc0, !PT ;  /* 0x000000011b187812 */ /* 0x000fe400078ec0ff */
[----:B------:R-:W-:Y:S01]  /*5620*/  IADD3 R27, RZ, -R28, -R25 ;  /* 0x8000001cff1b7210 */ /* 0x000fe20007ffe819 */
[----:B------:R-:W-:-:S02]  /*5630*/  IMAD.SHL.U32 R32, R0, 0x2, RZ ;  /* 0x0000000200207824 */ /* 0x000fc400078e00ff */
[C---:B------:R-:W-:Y:S02]  /*5640*/  IMAD.SHL.U32 R26, R24.reuse, 0x40, RZ ;  /* 0x00000040181a7824 */ /* 0x040fe400078e00ff */
[----:B------:R-:W-:Y:S01]  /*5650*/  IMAD R42, R24, -0x40, R27 ;  /* 0xffffffc0182a7824 */ /* 0x000fe200078e021b */
[----:B------:R-:W-:Y:S01]  /*5660*/  LOP3.LUT R24, R0, 0x3, RZ, 0xc0, !PT ;  /* 0x0000000300187812 */ /* 0x000fe200078ec0ff */
[----:B----4-:R-:W-:Y:S02]  /*5670*/  IMAD.SHL.U32 R41, R2, 0x80, RZ ;  /* 0x0000008002297824 */ /* 0x010fe400078e00ff */
[----:B------:R0:W5:Y:S04]  /*5680*/  LDL.LU R2, [R1+0x94] ;  /* 0x0000940001027983 */ /* 0x0001680000300800 */
[----:B------:R0:W5:Y:S01]  /*5690*/  LDL.LU R0, [R1+0x90] ;  /* 0x0000900001007983 */ /* 0x0001620000300800 */
[----:B------:R-:W-:Y:S01]  /*56a0*/  LOP3.LUT R43, R26, 0x40, R25, 0xe2, !PT ;  /* 0x000000401a2b7812 */ /* 0x000fe200078ee219 */
[----:B---3--:R-:W-:Y:S01]  /*56b0*/  IMAD.SHL.U32 R25, R227, 0x100, RZ ;  /* 0x00000100e3197824 */ /* 0x008fe200078e00ff */
[----:B------:R-:W-:Y:S01]  /*56c0*/  UISETP.GT.U32.AND UP0, UPT, UR9, 0x11, UPT ;  /* 0x000000110900788c */ /* 0x000fe2000bf04070 */
[C---:B-1----:R-:W-:Y:S01]  /*56d0*/  ISETP.GE.AND P0, PT, R41.reuse, R29, PT ;  /* 0x0000001d2900720c */ /* 0x042fe20003f06270 */
[----:B------:R-:W-:Y:S01]  /*56e0*/  UIMAD UR5, UR10, UR6, URZ ;  /* 0x000000060a0572a4 */ /* 0x000fe2000f8e023f */
[----:B------:R-:W-:Y:S01]  /*56f0*/  LOP3.LUT R32, R41, 0x6, R32, 0xf8, !PT ;  /* 0x0000000629207812 */ /* 0x000fe200078ef820 */
[----:B------:R-:W-:Y:S01]  /*5700*/  UISETP.LT.U32.AND UP0, UPT, UR12, 0x12, UP0 ;  /* 0x000000120c00788c */ /* 0x000fe20008701070 */
[----:B------:R-:W-:Y:S01]  /*5710*/  ISETP.GE.OR P0, PT, R25, UR11, P0 ;  /* 0x0000000b19007c0c */ /* 0x000fe20008706670 */
[----:B------:R-:W-:Y:S01]  /*5720*/  UISETP.GE.U32.AND UP1, UPT, UR12, 0x12, UPT ;  /* 0x000000120c00788c */ /* 0x000fe2000bf26070 */
[----:B------:R-:W-:Y:S01]  /*5730*/  IMAD.U32 R27, RZ, RZ, UR6 ;  /* 0x00000006ff1b7e24 */ /* 0x000fe2000f8e00ff */
[----:B------:R-:W-:Y:S01]  /*5740*/  UIMAD UR8, UR22, UR7, UR5 ;  /* 0x00000007160872a4 */ /* 0x000fe2000f8e0205 */
[----:B------:R-:W-:Y:S01]  /*5750*/  SHF.R.S32.HI R33, RZ, 0x1f, R32 ;  /* 0x0000001fff217819 */ /* 0x000fe20000011420 */
[----:B------:R-:W-:-:S02]  /*5760*/  UIMAD.WIDE.U32 UR6, UR9, 0x38e38e39, URZ ;  /* 0x38e38e39090678a5 */ /* 0x000fc4000f8e003f */
[----:B------:R-:W-:Y:S02]  /*5770*/  USEL UR5, URZ, 0x1, !UP0 ;  /* 0x000000013f057887 */ /* 0x000fe4000c000000 */
[----:B------:R-:W-:Y:S01]  /*5780*/  USHF.R.U32.HI UR6, URZ, 0x2, UR7 ;  /* 0x000000023f067899 */ /* 0x000fe20008011607 */
[----:B------:R-:W-:Y:S01]  /*5790*/  IMAD.WIDE.U32 R26, R27, UR22, R32 ;  /* 0x000000161b1a7c25 */ /* 0x000fe2000f8e0020 */
[----:B------:R-:W-:Y:S01]  /*57a0*/  ULOP3.LUT UR4, UR4, UR5, URZ, 0x3c, !UPT ;  /* 0x0000000504047292 */ /* 0x000fe2000f8e3c3f */
[----:B------:R-:W-:Y:S02]  /*57b0*/  IADD3 R42, -R25, UR11, R42 ;  /* 0x0000000b192a7c10 */ /* 0x000fe4000fffe12a */
[----:B------:R-:W-:Y:S01]  /*57c0*/  IMAD.WIDE R38, R227, 0x100, RZ ;  /* 0x00000100e3267825 */ /* 0x000fe200078e02ff */
[----:B------:R-:W-:Y:S02]  /*57d0*/  UIMAD UR5, UR6, -0x12, UR9 ;  /* 0xffffffee060578a4 */ /* 0x000fe4000f8e0209 */
[----:B------:R-:W-:Y:S01]  /*57e0*/  @UP1 ULOP3.LUT UR4, UR4, 0x1, UR6, 0x78, !UPT ;  /* 0x0000000104041892 */ /* 0x000fe2000f8e7806 */
[----:B------:R-:W-:-:S02]  /*57f0*/  IMAD R24, R24, -0x2, R29 ;  /* 0xfffffffe18187824 */ /* 0x000fc400078e021d */
[----:B------:R-:W-:Y:S01]  /*5800*/  VIADD R27, R27, UR8 ;  /* 0x000000081b1b7c36 */ /* 0x000fe20008000000 */
[----:B------:R-:W-:Y:S01]  /*5810*/  LOP3.LUT R43, R38, R43, R28, 0xfe, !PT ;  /* 0x0000002b262b7212 */ /* 0x000fe200078efe1c */
[----:B------:R-:W-:Y:S02]  /*5820*/  IMAD.IADD R41, R24, 0x1, -R41 ;  /* 0x0000000118297824 */ /* 0x000fe400078e0a29 */
[----:B------:R-:W-:Y:S01]  /*5830*/  IMAD.MOV.U32 R40, RZ, RZ, -0x1 ;  /* 0xffffffffff287424 */ /* 0x000fe200078e00ff */
[----:B0-----:R-:W-:Y:S06]  /*5840*/  @P0 BRA `(.L_x_38) ;  /* 0x0000008c00fc0947 */ /* 0x001fec0003800000 */
[----:B------:R-:W0:Y:S01]  /*5850*/  LDC.64 R28, c[0x0][0x5c8] ;  /* 0x00017200ff1c7b82 */ /* 0x000e220000000a00 */
[----:B------:R-:W-:Y:S01]  /*5860*/  ULDC.64 UR6, c[0x0][0x5c0] ;  /* 0x0001700000067ab9 */ /* 0x000fe20000000a00 */
[----:B------:R-:W-:Y:S01]  /*5870*/  BSSY B0, `(.L_x_38) ;  /* 0x00008fc000007945 */ /* 0x000fe20003800000 */
[-C--:B0-----:R-:W-:Y:S01]  /*5880*/  IMAD R24, R39, R28.reuse, RZ ;  /* 0x0000001c27187224 */ /* 0x081fe200078e02ff */
[----:B------:R-:W-:Y:S01]  /*5890*/  SHF.L.U64.HI R34, R28, 0x3, R29 ;  /* 0x000000031c227819 */ /* 0x000fe2000001021d */
[----:B------:R-:W-:-:S04]  /*58a0*/  IMAD.WIDE.U32 R26, R43, R28, R26 ;  /* 0x0000001c2b1a7225 */ /* 0x000fc800078e001a */
[----:B------:R-:W-:Y:S01]  /*58b0*/  IMAD R25, R43, R29, R24 ;  /* 0x0000001d2b197224 */ /* 0x000fe200078e0218 */
[----:B------:R-:W-:Y:S01]  /*58c0*/  IADD3 R24, P3, R26, UR6, RZ ;  /* 0x000000061a187c10 */ /* 0x000fe2000ff7e0ff */
[C---:B------:R-:W-:Y:S01]  /*58d0*/  IMAD.SHL.U32 R35, R28.reuse, 0x8, RZ ;  /* 0x000000081c237824 */ /* 0x040fe200078e00ff */
[----:B------:R-:W-:Y:S01]  /*58e0*/  LEA R30, P2, R28, R26, 0x7 ;  /* 0x0000001a1c1e7211 */ /* 0x000fe200078438ff */
[----:B------:R-:W-:-:S03]  /*58f0*/  IMAD.IADD R27, R27, 0x1, R25 ;  /* 0x000000011b1b7824 */ /* 0x000fc600078e0219 */
[----:B------:R-:W-:Y:S02]  /*5900*/  IADD3 R26, P1, P0, R26, UR6, R35 ;  /* 0x000000061a1a7c10 */ /* 0x000fe4000f83e023 */
[----:B------:R-:W-:Y:S02]  /*5910*/  IADD3.X R25, R27, UR7, RZ, P3, !PT ;  /* 0x000000071b197c10 */ /* 0x000fe40009ffe4ff */
[----:B------:R-:W-:Y:S02]  /*5920*/  FSETP.NEU.AND P3, PT, RZ, UR21, PT ;  /* 0x00000015ff007c0b */ /* 0x000fe4000bf6d000 */
[----:B------:R-:W-:Y:S02]  /*5930*/  LEA.HI.X R31, R28, R27, R29, 0x7, P2 ;  /* 0x0000001b1c1f7211 */ /* 0x000fe400010f3c1d */
[C---:B------:R-:W-:Y:S02]  /*5940*/  IADD3 R28, P2, R30.reuse, UR6, RZ ;  /* 0x000000061e1c7c10 */ /* 0x040fe4000ff5e0ff */
[----:B------:R-:W-:-:S02]  /*5950*/  IADD3 R30, P5, P6, R30, UR6, R35 ;  /* 0x000000061e1e7c10 */ /* 0x000fc4000febe023 */
[----:B------:R-:W-:Y:S02]  /*5960*/  IADD3.X R29, R31, UR7, RZ, P2, !PT ;  /* 0x000000071f1d7c10 */ /* 0x000fe400097fe4ff */
[--C-:B------:R-:W-:Y:S02]  /*5970*/  IADD3.X R27, R27, UR7, R34.reuse, P1, P0 ;  /* 0x000000071b1b7c10 */ /* 0x100fe40008fe0422 */
[----:B------:R-:W-:Y:S01]  /*5980*/  IADD3.X R31, R31, UR7, R34, P5, P6 ;  /* 0x000000071f1f7c10 */ /* 0x000fe2000afec422 */
[----:B------:R-:W-:Y:S06]  /*5990*/  @!P3 BRA `(.L_x_39) ;  /* 0x0000006c001cb947 */ /* 0x000fec0003800000 */
[----:B------:R-:W-:Y:S01]  /*59a0*/  ULDC.64 UR8, c[0x0][0x5b8] ;  /* 0x00016e0000087ab9 */ /* 0x000fe20000000a00 */
[----:B------:R-:W-:Y:S01]  /*59b0*/  ISETP.GE.AND P0, PT, R42, 0x1, PT ;  /* 0x000000012a00780c */ /* 0x000fe20003f06270 */
[----:B------:R-:W-:Y:S02]  /*59c0*/  UIMAD UR6, UR10, UR8, URZ ;  /* 0x000000080a0672a4 */ /* 0x000fe4000f8e023f */
[----:B------:R-:W-:Y:S01]  /*59d0*/  IMAD.U32 R35, RZ, RZ, UR8 ;  /* 0x00000008ff237e24 */ /* 0x000fe2000f8e00ff */
[----:B------:R-:W-:Y:S01]  /*59e0*/  BSSY B1, `(.L_x_40) ;  /* 0x0000010000017945 */ /* 0x000fe20003800000 */
[----:B------:R-:W-:Y:S01]  /*59f0*/  ISETP.LT.OR P3, PT, R41, 0x1, !P0 ;  /* 0x000000012900780c */ /* 0x000fe20004761670 */
[----:B------:R-:W-:Y:S02]  /*5a00*/  UIMAD UR6, UR22, UR9, UR6 ;  /* 0x00000009160672a4 */ /* 0x000fe4000f8e0206 */
[----:B------:R-:W-:Y:S01]  /*5a10*/  IMAD.WIDE.U32 R32, R35, UR22, R32 ;  /* 0x0000001623207c25 */ /* 0x000fe2000f8e0020 */
[----:B------:R-:W-:-:S03]  /*5a20*/  ULDC.64 UR8, c[0x0][0x5a8] ;  /* 0x00016a0000087ab9 */ /* 0x000fc60000000a00 */
[----:B------:R-:W-:Y:S02]  /*5a30*/  IMAD.MOV.U32 R36, RZ, RZ, R32 ;  /* 0x000000ffff247224 */ /* 0x000fe400078e0020 */
[----:B------:R-:W-:Y:S01]  /*5a40*/  VIADD R37, R33, UR6 ;  /* 0x0000000621257c36 */ /* 0x000fe20008000000 */
[----:B------:R-:W-:Y:S02]  /*5a50*/  ULDC.64 UR6, c[0x0][0x5b0] ;  /* 0x00016c0000067ab9 */ /* 0x000fe40000000a00 */
[----:B------:R-:W-:Y:S02]  /*5a60*/  IMAD R34, R39, UR6, RZ ;  /* 0x0000000627227c24 */ /* 0x000fe4000f8e02ff */
[----:B------:R-:W-:-:S04]  /*5a70*/  IMAD.WIDE.U32 R32, R43, UR6, R36 ;  /* 0x000000062b207c25 */ /* 0x000fc8000f8e0024 */
[--C-:B------:R-:W-:Y:S01]  /*5a80*/  IMAD R35, R43, UR7, R34.reuse ;  /* 0x000000072b237c24 */ /* 0x100fe2000f8e0222 */
[----:B------:R-:W-:Y:S02]  /*5a90*/  IADD3 R32, P1, R32, UR8, RZ ;  /* 0x0000000820207c10 */ /* 0x000fe4000ff3e0ff */
[----:B------:R-:W-:Y:S02]  /*5aa0*/  PRMT R34, RZ, 0x7610, R34 ;  /* 0x00007610ff227816 */ /* 0x000fe40000000022 */
[----:B------:R-:W-:Y:S01]  /*5ab0*/  IADD3.X R33, R33, UR9, R35, P1, !PT ;  /* 0x0000000921217c10 */ /* 0x000fe20008ffe423 */
[----:B------:R-:W-:Y:S08]  /*5ac0*/  @P3 BRA `(.L_x_41) ;  /* 0x0000000000043947 */ /* 0x000ff00003800000 */
[----:B------:R0:W5:Y:S02]  /*5ad0*/  LDG.E.U8 R34, desc[UR16][R32.64] ;  /* 0x0000001020227981 */ /* 0x000164000c1e1100 */
.L_x_41:
[----:B------:R-:W-:Y:S05]  /*5ae0*/  BSYNC B1 ;  /* 0x0000000000017941 */ /* 0x000fea0003800000 */
.L_x_40:
[----:B-----5:R-:W-:Y:S01]  /*5af0*/  LOP3.LUT R34, R34, 0xff, RZ, 0xc0, !PT ;  /* 0x000000ff22227812 */ /* 0x020fe200078ec0ff */
[----:B------:R-:W-:Y:S01]  /*5b00*/  BSSY B1, `(.L_x_42) ;  /* 0x000000b000017945 */ /* 0x000fe20003800000 */
[----:B------:R-:W-:Y:S02]  /*5b10*/  ISETP.LT.OR P2, PT, R41, 0x2, !P0 ;  /* 0x000000022900780c */ /* 0x000fe40004741670 */
[----:B------:R-:W-:-:S05]  /*5b20*/  F2FP.F16.E4M3.UNPACK_B R34, R34 ;  /* 0x00000022ff22723e */ /* 0x000fca00020006ff */
[----:B------:R-:W-:-:S05]  /*5b30*/  HADD2.F32 R34, -RZ, R34.H0_H0 ;  /* 0x20000022ff227230 */ /* 0x000fca0000004100 */
[----:B------:R-:W-:Y:S01]  /*5b40*/  FMUL R35, R34, UR21 ;  /* 0x0000001522237c20 */ /* 0x000fe20008400000 */
[----:B------:R-:W-:-:S03]  /*5b50*/  PRMT R34, RZ, 0x7610, R34 ;  /* 0x00007610ff227816 */ /* 0x000fc60000000022 */
[----:B------:R-:W-:-:S05]  /*5b60*/  FFMA R35, R226, UR20, R35 ;  /* 0x00000014e2237c23 */ /* 0x000fca0008000023 */
[----:B------:R-:W-:-:S05]  /*5b70*/  F2FP.SATFINITE.E4M3.F32.PACK_AB_MERGE_C R35, RZ, R35, RZ ;  /* 0x00000023ff23723e */ /* 0x000fca00048070ff */
[----:B------:R1:W-:Y:S01]  /*5b80*/  @!P3 STG.E.U8 desc[UR16][R24.64], R35 ;  /* 0x000000231800b986 */ /* 0x0003e2000c101110 */
[----:B------:R-:W-:Y:S05]  /*5b90*/  @P2 BRA `(.L_x_43) ;  /* 0x0000000000042947 */ /* 0x000fea0003800000 */
[----:B------:R2:W5:Y:S02]  /*5ba0*/  LDG.E.U8 R34, desc[UR16][R32.64+0x1] ;  /* 0x0000011020227981 */ /* 0x000564000c1e1100 */
.L_x_43:
[----:B------:R-:W-:Y:S05]  /*5bb0*/  BSYNC B1 ;  /* 0x0000000000017941 */ /* 0x000fea0003800000 */
.L_x_42:
[----:B-----5:R-:W-:Y:S01]  /*5bc0*/  LOP3.LUT R34, R34, 0xff, RZ, 0xc0, !PT ;  /* 0x000000ff22227812 */ /* 0x020fe200078ec0ff */
[----:B------:R-:W-:Y:S01]  /*5bd0*/  BSSY B1, `(.L_x_44) ;  /* 0x0000013000017945 */ /* 0x000fe20003800000 */
[----:B------:R-:W-:Y:S02]  /*5be0*/  IADD3 R45, P1, R43, 0x8, RZ ;  /* 0x000000082b2d7810 */ /* 0x000fe40007f3e0ff */
[----:B------:R-:W-:-:S03]  /*5bf0*/  F2FP.F16.E4M3.UNPACK_B R34, R34 ;  /* 0x00000022ff22723e */ /* 0x000fc600020006ff */
[----:B-1----:R-:W-:Y:S01]  /*5c00*/  IMAD.X R35, RZ, RZ, R39, P1 ;  /* 0x000000ffff237224 */ /* 0x002fe200008e0627 */
[----:B------:R-:W-:Y:S01]  /*5c10*/  ISETP.GE.AND P1, PT, R42, 0x9, PT ;  /* 0x000000092a00780c */ /* 0x000fe20003f26270 */
[----:B------:R-:W-:Y:S02]  /*5c20*/  HADD2.F32 R34, -RZ, R34.H0_H0 ;  /* 0x20000022ff227230 */ /* 0x000fe40000004100 */
[----:B------:R-:W-:Y:S01]  /*5c30*/  IMAD R46, R35, UR6, RZ ;  /* 0x00000006232e7c24 */ /* 0x000fe2000f8e02ff */
[----:B------:R-:W-:Y:S02]  /*5c40*/  ISETP.LT.OR P5, PT, R41, 0x1, !P1 ;  /* 0x000000012900780c */ /* 0x000fe40004fa1670 */
[----:B------:R-:W-:Y:S01]  /*5c50*/  FMUL R44, R34, UR21 ;  /* 0x00000015222c7c20 */ /* 0x000fe20008400000 */
[----:B------:R-:W-:-:S04]  /*5c60*/  IMAD.WIDE.U32 R34, R45, UR6, R36 ;  /* 0x000000062d227c25 */ /* 0x000fc8000f8e0024 */
[----:B------:R-:W-:Y:S01]  /*5c70*/  FFMA R44, R225, UR20, R44 ;  /* 0x00000014e12c7c23 */ /* 0x000fe2000800002c */
[----:B------:R-:W-:Y:S01]  /*5c80*/  IMAD R45, R45, UR7, R46 ;  /* 0x000000072d2d7c24 */ /* 0x000fe2000f8e022e */
[----:B------:R-:W-:-:S03]  /*5c90*/  IADD3 R34, P3, R34, UR8, RZ ;  /* 0x0000000822227c10 */ /* 0x000fc6000ff7e0ff */
[----:B------:R-:W-:Y:S02]  /*5ca0*/  F2FP.SATFINITE.E4M3.F32.PACK_AB_MERGE_C R47, RZ, R44, RZ ;  /* 0x0000002cff2f723e */ /* 0x000fe400048070ff */
[----:B------:R-:W-:Y:S02]  /*5cb0*/  IADD3.X R35, R35, UR9, R45, P3, !PT ;  /* 0x0000000923237c10 */ /* 0x000fe40009ffe42d */
[----:B------:R-:W-:Y:S01]  /*5cc0*/  PRMT R44, RZ, 0x7610, R44 ;  /* 0x00007610ff2c7816 */ /* 0x000fe2000000002c */
[----:B------:R1:W-:Y:S01]  /*5cd0*/  @!P2 STG.E.U8 desc[UR16][R24.64+0x1], R47 ;  /* 0x0000012f1800a986 */ /* 0x0003e2000c101110 */
[----:B------:R-:W-:Y:S05]  /*5ce0*/  @P5 BRA `(.L_x_45) ;  /* 0x0000000000045947 */ /* 0x000fea0003800000 */
[----:B------:R3:W5:Y:S02]  /*5cf0*/  LDG.E.U8 R44, desc[UR16][R34.64] ;  /* 0x00000010222c7981 */ /* 0x000764000c1e1100 */
.L_x_45:
[----:B------:R-:W-:Y:S05]  /*5d00*/  BSYNC B1 ;  /* 0x0000000000017941 */ /* 0x000fea0003800000 */
.L_x_44:
        /* <DEDUP_REMOVED lines=12> */
.L_x_47:
[----:B------:R-:W-:Y:S05]  /*5dd0*/  BSYNC B1 ;  /* 0x0000000000017941 */ /* 0x000fea0003800000 */
.L_x_46:
[----:B-----5:R-:W-:Y:S01]  /*5de0*/  LOP3.LUT R44, R44, 0xff, RZ, 0xc0, !PT ;  /* 0x000000ff2c2c7812 */ /* 0x020fe200078ec0ff */
[----:B------:R-:W-:Y:S01]  /*5df0*/  BSSY B1, `(.L_x_48) ;  /* 0x000000b000017945 */ /* 0x000fe20003800000 */
[----:B------:R-:W-:Y:S02]  /*5e00*/  ISETP.LT.OR P3, PT, R41, 0x9, !P0 ;  /* 0x000000092900780c */ /* 0x000fe40004761670 */
[----:B------:R-:W-:-:S05]  /*5e10*/  F2FP.F16.E4M3.UNPACK_B R44, R44 ;  /* 0x0000002cff2c723e */ /* 0x000fca00020006ff */
[----:B------:R-:W-:-:S05]  /*5e20*/  HADD2.F32 R44, -RZ, R44.H0_H0 ;  /* 0x2000002cff2c7230 */ /* 0x000fca0000004100 */
[----:B------:R-:W-:-:S04]  /*5e30*/  FMUL R44, R44, UR21 ;  /* 0x000000152c2c7c20 */ /* 0x000fc80008400000 */
[----:B------:R-:W-:-:S05]  /*5e40*/  FFMA R44, R223, UR20, R44 ;  /* 0x00000014df2c7c23 */ /* 0x000fca000800002c */
[----:B----4-:R-:W-:Y:S02]  /*5e50*/  F2FP.SATFINITE.E4M3.F32.PACK_AB_MERGE_C R45, RZ, R44, RZ ;  /* 0x0000002cff2d723e */ /* 0x010fe400048070ff */
[----:B------:R-:W-:-:S03]  /*5e60*/  PRMT R44, RZ, 0x7610, R44 ;  /* 0x00007610ff2c7816 */ /* 0x000fc6000000002c */
[----:B------:R4:W-:Y:S01]  /*5e70*/  @!P2 STG.E.U8 desc[UR16][R26.64+0x1], R45 ;  /* 0x0000012d1a00a986 */ /* 0x0009e2000c101110 */
[----:B------:R-:W-:Y:S05]  /*5e80*/  @P3 BRA `(.L_x_49) ;  /* 0x0000000000043947 */ /* 0x000fea0003800000 */
[----:B------:R0:W5:Y:S02]  /*5e90*/  LDG.E.U8 R44, desc[UR16][R32.64+0x8] ;  /* 0x00000810202c7981 */ /* 0x000164000c1e1100 */
.L_x_49:
[----:B------:R-:W-:Y:S05]  /*5ea0*/  BSYNC B1 ;  /* 0x0000000000017941 */ /* 0x000fea0003800000 */
.L_x_48:
[----:B-----5:R-:W-:Y:S01]  /*5eb0*/  LOP3.LUT R44, R44, 0xff, RZ, 0xc0, !PT ;  /* 0x000000ff2c2c7812 */ /* 0x020fe200078ec0ff */
[----:B------:R-:W-:Y:S01]  /*5ec0*/  BSSY B1, `(.L_x_50) ;  /* 0x000000b000017945 */ /* 0x000fe20003800000 */
[----:B------:R-:W-:Y:S02]  /*5ed0*/  ISETP.LT.OR P2, PT, R41, 0xa, !P0 ;  /* 0x0000000a2900780c */ /* 0x000fe40004741670 */
[----:B------:R-:W-:-:S05]  /*5ee0*/  F2FP.F16.E4M3.UNPACK_B R44, R44 ;  /* 0x0000002cff2c723e */ /* 0x000fca00020006ff */
[----:B------:R-:W-:-:S05]  /*5ef0*/  HADD2.F32 R44, -RZ, R44.H0_H0 ;  /* 0x2000002cff2c7230 */ /* 0x000fca0000004100 */
[----:B----4-:R-:W-:Y:S01]  /*5f00*/  FMUL R45, R44, UR21 ;  /* 0x000000152c2d7c20 */ /* 0x010fe20008400000 */
[----:B------:R-:W-:-:S03]  /*5f10*/  PRMT R44, RZ, 0x7610, R44 ;  /* 0x00007610ff2c7816 */ /* 0x000fc6000000002c */
[----:B------:R-:W-:-:S05]  /*5f20*/  FFMA R45, R222, UR20, R45 ;  /* 0x00000014de2d7c23 */ /* 0x000fca000800002d */
[----:B------:R-:W-:-:S05]  /*5f30*/  F2FP.SATFINITE.E4M3.F32.PACK_AB_MERGE_C R45, RZ, R45, RZ ;  /* 0x0000002dff2d723e */ /* 0x000fca00048070ff */
[----:B------:R4:W-:Y:S01]  /*5f40*/  @!P3 STG.E.U8 desc[UR16][R24.64+0x8], R45 ;  /* 0x0000082d1800b986 */ /* 0x0009e2000c101110 */
[----:B------:R-:W-:Y:S05]  /*5f50*/  @P2 BRA `(.L_x_51) ;  /* 0x0000000000042947 */ /* 0x000fea0003800000 */
[----:B------:R0:W5:Y:S02]  /*5f60*/  LDG.E.U8 R44, desc[UR16][R32.64+0x9] ;  /* 0x00000910202c7981 */ /* 0x000164000c1e1100 */
.L_x_51:
[----:B------:R-:W-:Y:S05]  /*5f70*/  BSYNC B1 ;  /* 0x0000000000017941 */ /* 0x000fea0003800000 */
.L_x_50:
        /* <DEDUP_REMOVED lines=12> */
.L_x_53:
[----:B------:R-:W-:Y:S05]  /*6040*/  BSYNC B1 ;  /* 0x0000000000017941 */ /* 0x000fea0003800000 */
.L_x_52:
        /* <DEDUP_REMOVED lines=12> */
.L_x_55:
[----:B------:R-:W-:Y:S05]  /*6110*/  BSYNC B1 ;  /* 0x0000000000017941 */ /* 0x000fea0003800000 */
.L_x_54:
        /* <DEDUP_REMOVED lines=12> */
.L_x_57:
[----:B------:R-:W-:Y:S05]  /*61e0*/  BSYNC B1 ;  /* 0x0000000000017941 */ /* 0x000fea0003800000 */
.L_x_56:
        /* <DEDUP_REMOVED lines=12> */
.L_x_59:
[----:B------:R-:W-:Y:S05]  /*62b0*/  BSYNC B1 ;  /* 0x0000000000017941 */ /* 0x000fea0003800000 */
.L_x_58:
        /* <DEDUP_REMOVED lines=12> */
.L_x_61:
[----:B------:R-:W-:Y:S05]  /*6380*/  BSYNC B1 ;  /* 0x0000000000017941 */ /* 0x000fea0003800000 */
.L_x_60:
        /* <DEDUP_REMOVED lines=12> */
.L_x_63:
[----:B------:R-:W-:Y:S05]  /*6450*/  BSYNC B1 ;  /* 0x0000000000017941 */ /* 0x000fea0003800000 */
.L_x_62:
        /* <DEDUP_REMOVED lines=12> */
.L_x_65:
[----:B------:R-:W-:Y:S05]  /*6520*/  BSYNC B1 ;  /* 0x0000000000017941 */ /* 0x000fea0003800000 */
.L_x_64:
        /* <DEDUP_REMOVED lines=12> */
.L_x_67:
[----:B------:R-:W-:Y:S05]  /*65f0*/  BSYNC B1 ;  /* 0x0000000000017941 */ /* 0x000fea0003800000 */
.L_x_66:
        /* <DEDUP_REMOVED lines=12> */
.L_x_69:
[----:B------:R-:W-:Y:S05]  /*66c0*/  BSYNC B1 ;  /* 0x0000000000017941 */ /* 0x000fea0003800000 */
.L_x_68:
        /* <DEDUP_REMOVED lines=12> */
.L_x_71:
[----:B------:R-:W-:Y:S05]  /*6790*/  BSYNC B1 ;  /* 0x0000000000017941 */ /* 0x000fea0003800000 */
.L_x_70:
        /* <DEDUP_REMOVED lines=12> */
.L_x_73:
[----:B------:R-:W-:Y:S05]  /*6860*/  BSYNC B1 ;  /* 0x0000000000017941 */ /* 0x000fea0003800000 */
.L_x_72:
        /* <DEDUP_REMOVED lines=12> */
.L_x_75:
[----:B------:R-:W-:Y:S05]  /*6930*/  BSYNC B1 ;  /* 0x0000000000017941 */ /* 0x000fea0003800000 */
.L_x_74:
        /* <DEDUP_REMOVED lines=12> */
.L_x_77:
[----:B------:R-:W-:Y:S05]  /*6a00*/  BSYNC B1 ;  /* 0x0000000000017941 */ /* 0x000fea0003800000 */
.L_x_76:
        /* <DEDUP_REMOVED lines=12> */
.L_x_79:
[----:B------:R-:W-:Y:S05]  /*6ad0*/  BSYNC B1 ;  /* 0x0000000000017941 */ /* 0x000fea0003800000 */
.L_x_78:
        /* <DEDUP_REMOVED lines=12> */
.L_x_81:
[----:B------:R-:W-:Y:S05]  /*6ba0*/  BSYNC B1 ;  /* 0x0000000000017941 */ /* 0x000fea0003800000 */
.L_x_80:
        /* <DEDUP_REMOVED lines=12> */
.L_x_83:
[----:B------:R-:W-:Y:S05]  /*6c70*/  BSYNC B1 ;  /* 0x0000000000017941 */ /* 0x000fea0003800000 */
.L_x_82:
        /* <DEDUP_REMOVED lines=12> */
.L_x_85:
[----:B------:R-:W-:Y:S05]  /*6d40*/  BSYNC B1 ;  /* 0x0000000000017941 */ /* 0x000fea0003800000 */
.L_x_84:
        /* <DEDUP_REMOVED lines=12> */
.L_x_87:
[----:B------:R-:W-:Y:S05]  /*6e10*/  BSYNC B1 ;  /* 0x0000000000017941 */ /* 0x000fea0003800000 */
.L_x_86:
        /* <DEDUP_REMOVED lines=12> */
.L_x_89:
[----:B------:R-:W-:Y:S05]  /*6ee0*/  BSYNC B1 ;  /* 0x0000000000017941 */ /* 0x000fea0003800000 */
.L_x_88:
        /* <DEDUP_REMOVED lines=12> */
.L_x_91:
[----:B------:R-:W-:Y:S05]  /*6fb0*/  BSYNC B1 ;  /* 0x0000000000017941 */ /* 0x000fea0003800000 */
.L_x_90:
        /* <DEDUP_REMOVED lines=12> */
.L_x_93:
[----:B------:R-:W-:Y:S05]  /*7080*/  BSYNC B1 ;  /* 0x0000000000017941 */ /* 0x000fea0003800000 */
.L_x_92:
        /* <DEDUP_REMOVED lines=12> */
.L_x_95:
[----:B------:R-:W-:Y:S05]  /*7150*/  BSYNC B1 ;  /* 0x0000000000017941 */ /* 0x000fea0003800000 */
.L_x_94:
        /* <DEDUP_REMOVED lines=12> */
.L_x_97:
[----:B------:R-:W-:Y:S05]  /*7220*/  BSYNC B1 ;  /* 0x0000000000017941 */ /* 0x000fea0003800000 */
.L_x_96:
        /* <DEDUP_REMOVED lines=12> */
.L_x_99:
[----:B------:R-:W-:Y:S05]  /*72f0*/  BSYNC B1 ;  /* 0x0000000000017941 */ /* 0x000fea0003800000 */
.L_x_98:
        /* <DEDUP_REMOVED lines=12> */
.L_x_101:
[----:B------:R-:W-:Y:S05]  /*73c0*/  BSYNC B1 ;  /* 0x0000000000017941 */ /* 0x000fea0003800000 */
.L_x_100:
        /* <DEDUP_REMOVED lines=12> */
.L_x_103:
[----:B------:R-:W-:Y:S05]  /*7490*/  BSYNC B1 ;  /* 0x0000000000017941 */ /* 0x000fea0003800000 */
.L_x_102:
        /* <DEDUP_REMOVED lines=12> */
.L_x_105:
[----:B------:R-:W-:Y:S05]  /*7560*/  BSYNC B1 ;  /* 0x0000000000017941 */ /* 0x000fea0003800000 */
.L_x_104:
        /* <DEDUP_REMOVED lines=12> */
.L_x_107:
[----:B------:R-:W-:Y:S05]  /*7630*/  BSYNC B1 ;  /* 0x0000000000017941 */ /* 0x000fea0003800000 */
.L_x_106:
        /* <DEDUP_REMOVED lines=12> */
.L_x_109:
[----:B------:R-:W-:Y:S05]  /*7700*/  BSYNC B1 ;  /* 0x0000000000017941 */ /* 0x000fea0003800000 */
.L_x_108:
        /* <DEDUP_REMOVED lines=12> */
.L_x_111:
[----:B------:R-:W-:Y:S05]  /*77d0*/  BSYNC B1 ;  /* 0x0000000000017941 */ /* 0x000fea0003800000 */
.L_x_110:
        /* <DEDUP_REMOVED lines=12> */
.L_x_113:
[----:B------:R-:W-:Y:S05]  /*78a0*/  BSYNC B1 ;  /* 0x0000000000017941 */ /* 0x000fea0003800000 */
.L_x_112:
        /* <DEDUP_REMOVED lines=12> */
.L_x_115:
[----:B------:R-:W-:Y:S05]  /*7970*/  BSYNC B1 ;  /* 0x0000000000017941 */ /* 0x000fea0003800000 */
.L_x_114:
        /* <DEDUP_REMOVED lines=12> */
.L_x_117:
[----:B------:R-:W-:Y:S05]  /*7a40*/  BSYNC B1 ;  /* 0x0000000000017941 */ /* 0x000fea0003800000 */
.L_x_116:
        /* <DEDUP_REMOVED lines=12> */
.L_x_119:
[----:B------:R-:W-:Y:S05]  /*7b10*/  BSYNC B1 ;  /* 0x0000000000017941 */ /* 0x000fea0003800000 */
.L_x_118:
        /* <DEDUP_REMOVED lines=12> */
.L_x_121:
[----:B------:R-:W-:Y:S05]  /*7be0*/  BSYNC B1 ;  /* 0x0000000000017941 */ /* 0x000fea0003800000 */
.L_x_120:
        /* <DEDUP_REMOVED lines=12> */
.L_x_123:
[----:B------:R-:W-:Y:S05]  /*7cb0*/  BSYNC B1 ;  /* 0x0000000000017941 */ /* 0x000fea0003800000 */
.L_x_122:
        /* <DEDUP_REMOVED lines=12> */
.L_x_125:
[----:B------:R-:W-:Y:S05]  /*7d80*/  BSYNC B1 ;  /* 0x0000000000017941 */ /* 0x000fea0003800000 */
.L_x_124:
        /* <DEDUP_REMOVED lines=12> */
.L_x_127:
[----:B------:R-:W-:Y:S05]  /*7e50*/  BSYNC B1 ;  /* 0x0000000000017941 */ /* 0x000fea0003800000 */
.L_x_126:
        /* <DEDUP_REMOVED lines=12> */
.L_x_129:
[----:B------:R-:W-:Y:S05]  /*7f20*/  BSYNC B1 ;  /* 0x0000000000017941 */ /* 0x000fea0003800000 */
.L_x_128:
        /* <DEDUP_REMOVED lines=12> */
.L_x_131:
[----:B------:R-:W-:Y:S05]  /*7ff0*/  BSYNC B1 ;  /* 0x0000000000017941 */ /* 0x000fea0003800000 */
.L_x_130:
        /* <DEDUP_REMOVED lines=12> */
.L_x_133:
[----:B------:R-:W-:Y:S05]  /*80c0*/  BSYNC B1 ;  /* 0x0000000000017941 */ /* 0x000fea0003800000 */
.L_x_132:
        /* <DEDUP_REMOVED lines=12> */
.L_x_135:
[----:B------:R-:W-:Y:S05]  /*8190*/  BSYNC B1 ;  /* 0x0000000000017941 */ /* 0x000fea0003800000 */
.L_x_134:
        /* <DEDUP_REMOVED lines=12> */
.L_x_137:
[----:B------:R-:W-:Y:S05]  /*8260*/  BSYNC B1 ;  /* 0x0000000000017941 */ /* 0x000fea0003800000 */
.L_x_136:
        /* <DEDUP_REMOVED lines=12> */
.L_x_139:
[----:B------:R-:W-:Y:S05]  /*8330*/  BSYNC B1 ;  /* 0x0000000000017941 */ /* 0x000fea0003800000 */
.L_x_138:
        /* <DEDUP_REMOVED lines=12> */
.L_x_141:
[----:B------:R-:W-:Y:S05]  /*8400*/  BSYNC B1 ;  /* 0x0000000000017941 */ /* 0x000fea0003800000 */
.L_x_140:
        /* <DEDUP_REMOVED lines=12> */
.L_x_143:
[----:B------:R-:W-:Y:S05]  /*84d0*/  BSYNC B1 ;  /* 0x0000000000017941 */ /* 0x000fea0003800000 */
.L_x_142:
        /* <DEDUP_REMOVED lines=12> */
.L_x_145:
[----:B------:R-:W-:Y:S05]  /*85a0*/  BSYNC B1 ;  /* 0x0000000000017941 */ /* 0x000fea0003800000 */
.L_x_144:
        /* <DEDUP_REMOVED lines=12> */
.L_x_147:
[----:B------:R-:W-:Y:S05]  /*8670*/  BSYNC B1 ;  /* 0x0000000000017941 */ /* 0x000fea0003800000 */
.L_x_146:
        /* <DEDUP_REMOVED lines=12> */
.L_x_149:
[----:B------:R-:W-:Y:S05]  /*8740*/  BSYNC B1 ;  /* 0x0000000000017941 */ /* 0x000fea0003800000 */
.L_x_148:
        /* <DEDUP_REMOVED lines=12> */
.L_x_151:
[----:B------:R-:W-:Y:S05]  /*8810*/  BSYNC B1 ;  /* 0x0000000000017941 */ /* 0x000fea0003800000 */
.L_x_150:
        /* <DEDUP_REMOVED lines=12> */
.L_x_153:
[----:B------:R-:W-:Y:S05]  /*88e0*/  BSYNC B1 ;  /* 0x0000000000017941 */ /* 0x000fea0003800000 */
.L_x_152:
        /* <DEDUP_REMOVED lines=12> */
.L_x_155:
[----:B------:R-:W-:Y:S05]  /*89b0*/  BSYNC B1 ;  /* 0x0000000000017941 */ /* 0x000fea0003800000 */
.L_x_154:
        /* <DEDUP_REMOVED lines=12> */
.L_x_157:
[----:B------:R-:W-:Y:S05]  /*8a80*/  BSYNC B1 ;  /* 0x0000000000017941 */ /* 0x000fea0003800000 */
.L_x_156:
        /* <DEDUP_REMOVED lines=12> */
.L_x_159:
[----:B------:R-:W-:Y:S05]  /*8b50*/  BSYNC B1 ;  /* 0x0000000000017941 */ /* 0x000fea0003800000 */
.L_x_158:
        /* <DEDUP_REMOVED lines=12> */
.L_x_161:
[----:B------:R-:W-:Y:S05]  /*8c20*/  BSYNC B1 ;  /* 0x0000000000017941 */ /* 0x000fea0003800000 */
.L_x_160:
        /* <DEDUP_REMOVED lines=12> */
.L_x_163:
[----:B------:R-:W-:Y:S05]  /*8cf0*/  BSYNC B1 ;  /* 0x0000000000017941 */ /* 0x000fea0003800000 */
.L_x_162:
[----:B-----5:R-:W-:Y:S01]  /*8d00*/  LOP3.LUT R44, R44, 0xff, RZ, 0xc0, !PT ;  /* 0x000000ff2c2c7812 */ /* 0x020fe200078ec0ff */
[----:B------:R-:W-:Y:S01]  /*8d10*/  BSSY B1, `(.L_x_164) ;  /* 0x000000b000017945 */ /* 0x000fe20003800000 */
[----:B------:R-:W-:Y:S02]  /*8d20*/  ISETP.LT.OR P2, PT, R41, 0x79, !P1 ;  /* 0x000000792900780c */ /* 0x000fe40004f41670 */
[----:B------:R-:W-:Y:S02]  /*8d30*/  F2FP.F16.E4M3.UNPACK_B R44, R44 ;  /* 0x0000002cff2c723e */ /* 0x000fe400020006ff */
[----:B0-2---:R-:W-:-:S03]  /*8d40*/  PRMT R32, RZ, 0x7610, R32 ;  /* 0x00007610ff207816 */ /* 0x005fc60000000020 */
[----:B------:R-:W-:-:S05]  /*8d50*/  HADD2.F32 R44, -RZ, R44.H0_H0 ;  /* 0x2000002cff2c7230 */ /* 0x000fca0000004100 */
[----:B------:R-:W-:-:S04]  /*8d60*/  FMUL R44, R44, UR21 ;  /* 0x000000152c2c7c20 */ /* 0x000fc80008400000 */
[----:B------:R-:W-:-:S05]  /*8d70*/  FFMA R44, R165, UR20, R44 ;  /* 0x00000014a52c7c23 */ /* 0x000fca000800002c */
[----:B------:R-:W-:-:S05]  /*8d80*/  F2FP.SATFINITE.E4M3.F32.PACK_AB_MERGE_C R33, RZ, R44, RZ ;  /* 0x0000002cff21723e */ /* 0x000fca00048070ff */
[----:B------:R0:W-:Y:S01]  /*8d90*/  @!P0 STG.E.U8 desc[UR16][R24.64+0x79], R33 ;  /* 0x0000792118008986 */ /* 0x0001e2000c101110 */
[----:B------:R-:W-:Y:S05]  /*8da0*/  @P2 BRA `(.L_x_165) ;  /* 0x0000000000042947 */ /* 0x000fea0003800000 */
[----:B------:R2:W5:Y:S02]  /*8db0*/  LDG.E.U8 R32, desc[UR16][R34.64+0x78] ;  /* 0x0000781022207981 */ /* 0x000564000c1e1100 */
.L_x_165:
[----:B------:R-:W-:Y:S05]  /*8dc0*/  BSYNC B1 ;  /* 0x0000000000017941 */ /* 0x000fea0003800000 */
.L_x_164:
[----:B-----5:R-:W-:Y:S01]  /*8dd0*/  LOP3.LUT R32, R32, 0xff, RZ, 0xc0, !PT ;  /* 0x000000ff20207812 */ /* 0x020fe200078ec0ff */
[----:B------:R-:W-:Y:S01]  /*8de0*/  BSSY B1, `(.L_x_166) ;  /* 0x000000b000017945 */ /* 0x000fe20003800000 */
[----:B------:R-:W-:Y:S02]  /*8df0*/  ISETP.LT.OR P1, PT, R41, 0x7a, !P1 ;  /* 0x0000007a2900780c */ /* 0x000fe40004f21670 */
[----:B------:R-:W-:Y:S02]  /*8e00*/  F2FP.F16.E4M3.UNPACK_B R32, R32 ;  /* 0x00000020ff20723e */ /* 0x000fe400020006ff */
[----:B01--4-:R-:W-:-:S03]  /*8e10*/  PRMT R24, RZ, 0x7610, R24 ;  /* 0x00007610ff187816 */ /* 0x013fc60000000018 */
[----:B------:R-:W-:-:S05]  /*8e20*/  HADD2.F32 R32, -RZ, R32.H0_H0 ;  /* 0x20000020ff207230 */ /* 0x000fca0000004100 */
[----:B------:R-:W-:-:S04]  /*8e30*/  FMUL R25, R32, UR21 ;  /* 0x0000001520197c20 */ /* 0x000fc80008400000 */
[----:B------:R-:W-:-:S05]  /*8e40*/  FFMA R25, R164, UR20, R25 ;  /* 0x00000014a4197c23 */ /* 0x000fca0008000019 */
[----:B------:R-:W-:-:S05]  /*8e50*/  F2FP.SATFINITE.E4M3.F32.PACK_AB_MERGE_C R25, RZ, R25, RZ ;  /* 0x00000019ff19723e */ /* 0x000fca00048070ff */
[----:B------:R0:W-:Y:S01]  /*8e60*/  @!P2 STG.E.U8 desc[UR16][R26.64+0x78], R25 ;  /* 0x000078191a00a986 */ /* 0x0001e2000c101110 */
[----:B------:R-:W-:Y:S05]  /*8e70*/  @P1 BRA `(.L_x_167) ;  /* 0x0000000000041947 */ /* 0x000fea0003800000 */
[----:B------:R1:W5:Y:S02]  /*8e80*/  LDG.E.U8 R24, desc[UR16][R34.64+0x79] ;  /* 0x0000791022187981 */ /* 0x000364000c1e1100 */
.L_x_167:
[----:B------:R-:W-:Y:S05]  /*8e90*/  BSYNC B1 ;  /* 0x0000000000017941 */ /* 0x000fea0003800000 */
.L_x_166:
[----:B-----5:R-:W-:Y:S01]  /*8ea0*/  LOP3.LUT R24, R24, 0xff, RZ, 0xc0, !PT ;  /* 0x000000ff18187812 */ /* 0x020fe200078ec0ff */
[----:B------:R-:W-:Y:S01]  /*8eb0*/  BSSY B1, `(.L_x_168) ;  /* 0x0000013000017945 */ /* 0x000fe20003800000 */
[----:B------:R-:W-:Y:S02]  /*8ec0*/  IADD3 R33, P0, R43, 0x80, RZ ;  /* 0x000000802b217810 */ /* 0x000fe40007f1e0ff */
[----:B------:R-:W-:-:S03]  /*8ed0*/  F2FP.F16.E4M3.UNPACK_B R24, R24 ;  /* 0x00000018ff18723e */ /* 0x000fc600020006ff */
[----:B0-----:R-:W-:Y:S01]  /*8ee0*/  IMAD.X R25, RZ, RZ, R39, P0 ;  /* 0x000000ffff197224 */ /* 0x001fe200000e0627 */
[----:B------:R-:W-:Y:S01]  /*8ef0*/  ISETP.GE.AND P0, PT, R42, 0x81, PT ;  /* 0x000000812a00780c */ /* 0x000fe20003f06270 */
[----:B------:R-:W-:Y:S02]  /*8f00*/  HADD2.F32 R24, -RZ, R24.H0_H0 ;  /* 0x20000018ff187230 */ /* 0x000fe40000004100 */
[----:B-123--:R-:W-:Y:S01]  /*8f10*/  IMAD R34, R25, UR6, RZ ;  /* 0x0000000619227c24 */ /* 0x00efe2000f8e02ff */
        /* <DEDUP_REMOVED lines=12> */
.L_x_169:
[----:B------:R-:W-:Y:S05]  /*8fe0*/  BSYNC B1 ;  /* 0x0000000000017941 */ /* 0x000fea0003800000 */
.L_x_168:
[----:B-----5:R-:W-:Y:S01]  /*8ff0*/  LOP3.LUT R32, R32, 0xff, RZ, 0xc0, !PT ;  /* 0x000000ff20207812 */ /* 0x020fe200078ec0ff */
[----:B------:R-:W-:Y:S01]  /*9000*/  BSSY B1, `(.L_x_170) ;  /* 0x000000b000017945 */ /* 0x000fe20003800000 */
[----:B------:R-:W-:Y:S02]  /*9010*/  ISETP.LT.OR P2, PT, R41, 0x2, !P0 ;  /* 0x000000022900780c */ /* 0x000fe40004741670 */
[----:B------:R-:W-:Y:S02]  /*9020*/  F2FP.F16.E4M3.UNPACK_B R32, R32 ;  /* 0x00000020ff20723e */ /* 0x000fe400020006ff */
[----:B0-----:R-:W-:-:S03]  /*9030*/  PRMT R26, RZ, 0x7610, R26 ;  /* 0x00007610ff1a7816 */ /* 0x001fc6000000001a */
[----:B------:R-:W-:-:S05]  /*9040*/  HADD2.F32 R32, -RZ, R32.H0_H0 ;  /* 0x20000020ff207230 */ /* 0x000fca0000004100 */
[----:B------:R-:W-:-:S04]  /*9050*/  FMUL R27, R32, UR21 ;  /* 0x00000015201b7c20 */ /* 0x000fc80008400000 */
[----:B------:R-:W-:-:S05]  /*9060*/  FFMA R27, R162, UR20, R27 ;  /* 0x00000014a21b7c23 */ /* 0x000fca000800001b */
[----:B------:R-:W-:-:S05]  /*9070*/  F2FP.SATFINITE.E4M3.F32.PACK_AB_MERGE_C R27, RZ, R27, RZ ;  /* 0x0000001bff1b723e */ /* 0x000fca00048070ff */
[----:B------:R0:W-:Y:S01]  /*9080*/  @!P3 STG.E.U8 desc[UR16][R28.64], R27 ;  /* 0x0000001b1c00b986 */ /* 0x0001e2000c101110 */
[----:B------:R-:W-:Y:S05]  /*9090*/  @P2 BRA `(.L_x_171) ;  /* 0x0000000000042947 */ /* 0x000fea0003800000 */
[----:B------:R2:W5:Y:S02]  /*90a0*/  LDG.E.U8 R26, desc[UR16][R24.64+0x1] ;  /* 0x00000110181a7981 */ /* 0x000564000c1e1100 */
.L_x_171:
[----:B------:R-:W-:Y:S05]  /*90b0*/  BSYNC B1 ;  /* 0x0000000000017941 */ /* 0x000fea0003800000 */
.L_x_170:
[----:B-----5:R-:W-:Y:S01]  /*90c0*/  LOP3.LUT R26, R26, 0xff, RZ, 0xc0, !PT ;  /* 0x000000ff1a1a7812 */ /* 0x020fe200078ec0ff */
[----:B------:R-:W-:Y:S01]  /*90d0*/  BSSY B1, `(.L_x_172) ;  /* 0x0000013000017945 */ /* 0x000fe20003800000 */
[----:B------:R-:W-:Y:S02]  /*90e0*/  IADD3 R43, P1, R43, 0x88, RZ ;  /* 0x000000882b2b7810 */ /* 0x000fe40007f3e0ff */
[----:B------:R-:W-:Y:S02]  /*90f0*/  F2FP.F16.E4M3.UNPACK_B R26, R26 ;  /* 0x0000001aff1a723e */ /* 0x000fe400020006ff */
[----:B------:R-:W-:Y:S01]  /*9100*/  PRMT R32, RZ, 0x7610, R32 ;  /* 0x00007610ff207816 */ /* 0x000fe20000000020 */
[----:B------:R-:W-:Y:S01]  /*9110*/  IMAD.X R38, RZ, RZ, R39, P1 ;  /* 0x000000ffff267224 */ /* 0x000fe200008e0627 */
[----:B------:R-:W-:Y:S01]  /*9120*/  ISETP.GE.AND P1, PT, R42, 0x89, PT ;  /* 0x000000892a00780c */ /* 0x000fe20003f26270 */
[----:B------:R-:W-:Y:S02]  /*9130*/  HADD2.F32 R26, -RZ, R26.H0_H0 ;  /* 0x2000001aff1a7230 */ /* 0x000fe40000004100 */
[----:B------:R-:W-:Y:S01]  /*9140*/  IMAD R38, R38, UR6, RZ ;  /* 0x0000000626267c24 */ /* 0x000fe2000f8e02ff */
[----:B------:R-:W-:Y:S01]  /*9150*/  ISETP.LT.OR P5, PT, R41, 0x1, !P1 ;  /* 0x000000012900780c */ /* 0x000fe20004fa1670 */
[----:B------:R-:W-:-:S04]  /*9160*/  IMAD.WIDE.U32 R36, R43, UR6, R36 ;  /* 0x000000062b247c25 */ /* 0x000fc8000f8e0024 */
[----:B------:R-:W-:Y:S01]  /*9170*/  FMUL R26, R26, UR21 ;  /* 0x000000151a1a7c20 */ /* 0x000fe20008400000 */
[----:B------:R-:W-:-:S03]  /*9180*/  IMAD R43, R43, UR7, R38 ;  /* 0x000000072b2b7c24 */ /* 0x000fc6000f8e0226 */
[----:B------:R-:W-:Y:S01]  /*9190*/  FFMA R161, R161, UR20, R26 ;  /* 0x00000014a1a17c23 */ /* 0x000fe2000800001a */
[----:B------:R-:W-:-:S04]  /*91a0*/  IADD3 R26, P3, R36, UR8, RZ ;  /* 0x00000008241a7c10 */ /* 0x000fc8000ff7e0ff */
[----:B------:R-:W-:Y:S02]  /*91b0*/  F2FP.SATFINITE.E4M3.F32.PACK_AB_MERGE_C R161, RZ, R161, RZ ;  /* 0x000000a1ffa1723e */ /* 0x000fe400048070ff */
[----:B0-----:R-:W-:-:S03]  /*91c0*/  IADD3.X R27, R37, UR9, R43, P3, !PT ;  /* 0x00000009251b7c10 */ /* 0x001fc60009ffe42b */
[----:B------:R0:W-:Y:S01]  /*91d0*/  @!P2 STG.E.U8 desc[UR16][R28.64+0x1], R161 ;  /* 0x000001a11c00a986 */ /* 0x0001e2000c101110 */
[----:B------:R-:W-:Y:S05]  /*91e0*/  @P5 BRA `(.L_x_173) ;  /* 0x0000000000045947 */ /* 0x000fea0003800000 */
[----:B------:R3:W5:Y:S02]  /*91f0*/  LDG.E.U8 R32, desc[UR16][R26.64] ;  /* 0x000000101a207981 */ /* 0x000764000c1e1100 */
.L_x_173:
[----:B------:R-:W-:Y:S05]  /*9200*/  BSYNC B1 ;  /* 0x0000000000017941 */ /* 0x000fea0003800000 */
.L_x_172:
        /* <DEDUP_REMOVED lines=12> */
.L_x_175:
[----:B------:R-:W-:Y:S05]  /*92d0*/  BSYNC B1 ;  /* 0x0000000000017941 */ /* 0x000fea0003800000 */
.L_x_174:
        /* <DEDUP_REMOVED lines=12> */
.L_x_177:
[----:B------:R-:W-:Y:S05]  /*93a0*/  BSYNC B1 ;  /* 0x0000000000017941 */ /* 0x000fea0003800000 */
.L_x_176:
        /* <DEDUP_REMOVED lines=12> */
.L_x_179:
[----:B------:R-:W-:Y:S05]  /*9470*/  BSYNC B1 ;  /* 0x0000000000017941 */ /* 0x000fea0003800000 */
.L_x_178:
        /* <DEDUP_REMOVED lines=12> */
.L_x_181:
[----:B------:R-:W-:Y:S05]  /*9540*/  BSYNC B1 ;  /* 0x0000000000017941 */ /* 0x000fea0003800000 */
.L_x_180:
        /* <DEDUP_REMOVED lines=12> */
.L_x_183:
[----:B------:R-:W-:Y:S05]  /*9610*/  BSYNC B1 ;  /* 0x0000000000017941 */ /* 0x000fea0003800000 */
.L_x_182:
        /* <DEDUP_REMOVED lines=12> */
.L_x_185:
[----:B------:R-:W-:Y:S05]  /*96e0*/  BSYNC B1 ;  /* 0x0000000000017941 */ /* 0x000fea0003800000 */
.L_x_184:
        /* <DEDUP_REMOVED lines=12> */
.L_x_187:
[----:B------:R-:W-:Y:S05]  /*97b0*/  BSYNC B1 ;  /* 0x0000000000017941 */ /* 0x000fea0003800000 */
.L_x_186:
        /* <DEDUP_REMOVED lines=12> */
.L_x_189:
[----:B------:R-:W-:Y:S05]  /*9880*/  BSYNC B1 ;  /* 0x0000000000017941 */ /* 0x000fea0003800000 */
.L_x_188:
        /* <DEDUP_REMOVED lines=12> */
.L_x_191:
[----:B------:R-:W-:Y:S05]  /*9950*/  BSYNC B1 ;  /* 0x0000000000017941 */ /* 0x000fea0003800000 */
.L_x_190:
[----:B-----5:R-:W-:Y:S01]  /*9960*/  LOP3.LUT R32, R32, 0xff, RZ, 0xc0, !PT ;  /* 0x000000ff20207812 */ /* 0x020fe200078ec0ff */
[----:B------:R-:W-:Y:S01]  /*9970*/  BSSY B1, `(.L_x_192) ;  /* 0x000000b000017945 */ /* 0x000fe20003800000 */
[----:B------:R-:W-:Y:S02]  /*9980*/  ISETP.LT.OR P3, PT, R41, 0x19, !P0 ;  /* 0x000000192900780c */ /* 0x000fe40004761670 */
[----:B------:R-:W-:-:S05]  /*9990*/  F2FP.F16.E4M3.UNPACK_B R32, R32 ;  /* 0x00000020ff20723e */ /* 0x000fca00020006ff */
[----:B------:R-:W-:-:S05]  /*99a0*/  HADD2.F32 R32, -RZ, R32.H0_H0 ;  /* 0x20000020ff207230 */ /* 0x000fca0000004100 */
[----:B------:R-:W-:-:S04]  /*99b0*/  FMUL R32, R32, UR21 ;  /* 0x0000001520207c20 */ /* 0x000fc80008400000 */
[----:B------:R-:W-:Y:S01]  /*99c0*/  FFMA R32, R23, UR20, R32 ;  /* 0x0000001417207c23 */ /* 0x000fe20008000020 */
[----:B------:R-:W-:-:S04]  /*99d0*/  PRMT R23, RZ, 0x7610, R23 ;  /* 0x00007610ff177816 */ /* 0x000fc80000000017 */
[----:B----4-:R-:W-:-:S05]  /*99e0*/  F2FP.SATFINITE.E4M3.F32.PACK_AB_MERGE_C R33, RZ, R32, RZ ;  /* 0x00000020ff21723e */ /* 0x010fca00048070ff */
[----:B------:R4:W-:Y:S01]  /*99f0*/  @!P2 STG.E.U8 desc[UR16][R30.64+0x11], R33 ;  /* 0x000011211e00a986 */ /* 0x0009e2000c101110 */
[----:B------:R-:W-:Y:S05]  /*9a00*/  @P3 BRA `(.L_x_193) ;  /* 0x0000000000043947 */ /* 0x000fea0003800000 */
[----:B------:R0:W5:Y:S02]  /*9a10*/  LDG.E.U8 R23, desc[UR16][R24.64+0x18] ;  /* 0x0000181018177981 */ /* 0x000164000c1e1100 */
.L_x_193:
[----:B------:R-:W-:Y:S05]  /*9a20*/  BSYNC B1 ;  /* 0x0000000000017941 */ /* 0x000fea0003800000 */
.L_x_192:
        /* <DEDUP_REMOVED lines=8> */
[----:B------:R-:W-:-:S05]  /*9ab0*/  F2FP.SATFINITE.E4M3.F32.PACK_AB_MERGE_C R23, RZ, R23, RZ ;  /* 0x00000017ff17723e */ /* 0x000fca00048070ff */
[----:B------:R0:W-:Y:S01]  /*9ac0*/  @!P3 STG.E.U8 desc[UR16][R28.64+0x18], R23 ;  /* 0x000018171c00b986 */ /* 0x0001e2000c101110 */
[----:B------:R-:W-:Y:S05]  /*9ad0*/  @P2 BRA `(.L_x_195) ;  /* 0x0000000000042947 */ /* 0x000fea0003800000 */
[----:B------:R0:W5:Y:S02]  /*9ae0*/  LDG.E.U8 R22, desc[UR16][R24.64+0x19] ;  /* 0x0000191018167981 */ /* 0x000164000c1e1100 */
.L_x_195:
[----:B------:R-:W-:Y:S05]  /*9af0*/  BSYNC B1 ;  /* 0x0000000000017941 */ /* 0x000fea0003800000 */
.L_x_194:
        /* <DEDUP_REMOVED lines=8> */
[----:B0-----:R-:W-:-:S05]  /*9b80*/  F2FP.SATFINITE.E4M3.F32.PACK_AB_MERGE_C R23, RZ, R22, RZ ;  /* 0x00000016ff17723e */ /* 0x001fca00048070ff */
[----:B------:R0:W-:Y:S01]  /*9b90*/  @!P2 STG.E.U8 desc[UR16][R28.64+0x19], R23 ;  /* 0x000019171c00a986 */ /* 0x0001e2000c101110 */
[----:B------:R-:W-:Y:S05]  /*9ba0*/  @P3 BRA `(.L_x_197) ;  /* 0x0000000000043947 */ /* 0x000fea0003800000 */
[----:B------:R0:W5:Y:S02]  /*9bb0*/  LDG.E.U8 R21, desc[UR16][R26.64+0x18] ;  /* 0x000018101a157981 */ /* 0x000164000c1e1100 */
.L_x_197:
[----:B------:R-:W-:Y:S05]  /*9bc0*/  BSYNC B1 ;  /* 0x0000000000017941 */ /* 0x000fea0003800000 */
.L_x_196:
        /* <DEDUP_REMOVED lines=12> */
.L_x_199:
[----:B------:R-:W-:Y:S05]  /*9c90*/  BSYNC B1 ;  /* 0x0000000000017941 */ /* 0x000fea0003800000 */
.L_x_198:
        /* <DEDUP_REMOVED lines=12> */
.L_x_201:
[----:B------:R-:W-:Y:S05]  /*9d60*/  BSYNC B1 ;  /* 0x0000000000017941 */ /* 0x000fea0003800000 */
.L_x_200:
        /* <DEDUP_REMOVED lines=12> */
.L_x_203:
[----:B------:R-:W-:Y:S05]  /*9e30*/  BSYNC B1 ;  /* 0x0000000000017941 */ /* 0x000fea0003800000 */
.L_x_202:
        /* <DEDUP_REMOVED lines=12> */
.L_x_205:
[----:B------:R-:W-:Y:S05]  /*9f00*/  BSYNC B1 ;  /* 0x0000000000017941 */ /* 0x000fea0003800000 */
.L_x_204:
        /* <DEDUP_REMOVED lines=12> */
.L_x_207:
[----:B------:R-:W-:Y:S05]  /*9fd0*/  BSYNC B1 ;  /* 0x0000000000017941 */ /* 0x000fea0003800000 */
.L_x_206:
        /* <DEDUP_REMOVED lines=12> */
.L_x_209:
[----:B------:R-:W-:Y:S05]  /*a0a0*/  BSYNC B1 ;  /* 0x0000000000017941 */ /* 0x000fea0003800000 */
.L_x_208:
        /* <DEDUP_REMOVED lines=12> */
.L_x_211:
[----:B------:R-:W-:Y:S05]  /*a170*/  BSYNC B1 ;  /* 0x0000000000017941 */ /* 0x000fea0003800000 */
.L_x_210:
        /* <DEDUP_REMOVED lines=12> */
.L_x_213:
[----:B------:R-:W-:Y:S05]  /*a240*/  BSYNC B1 ;  /* 0x0000000000017941 */ /* 0x000fea0003800000 */
.L_x_212:
        /* <DEDUP_REMOVED lines=12> */
.L_x_215:
[----:B------:R-:W-:Y:S05]  /*a310*/  BSYNC B1 ;  /* 0x0000000000017941 */ /* 0x000fea0003800000 */
.L_x_214:
        /* <DEDUP_REMOVED lines=12> */
.L_x_217:
[----:B------:R-:W-:Y:S05]  /*a3e0*/  BSYNC B1 ;  /* 0x0000000000017941 */ /* 0x000fea0003800000 */
.L_x_216:
        /* <DEDUP_REMOVED lines=12> */
.L_x_219:
[----:B------:R-:W-:Y:S05]  /*a4b0*/  BSYNC B1 ;  /* 0x0000000000017941 */ /* 0x000fea0003800000 */
.L_x_218:
        /* <DEDUP_REMOVED lines=12> */
.L_x_221:
[----:B------:R-:W-:Y:S05]  /*a580*/  BSYNC B1 ;  /* 0x0000000000017941 */ /* 0x000fea0003800000 */
.L_x_220:
        /* <DEDUP_REMOVED lines=12> */
.L_x_223:
[----:B------:R-:W-:Y:S05]  /*a650*/  BSYNC B1 ;  /* 0x0000000000017941 */ /* 0x000fea0003800000 */
.L_x_222:
        /* <DEDUP_REMOVED lines=12> */
.L_x_225:
[----:B------:R-:W-:Y:S05]  /*a720*/  BSYNC B1 ;  /* 0x0000000000017941 */ /* 0x000fea0003800000 */
.L_x_224:
        /* <DEDUP_REMOVED lines=12> */
.L_x_227:
[----:B------:R-:W-:Y:S05]  /*a7f0*/  BSYNC B1 ;  /* 0x0000000000017941 */ /* 0x000fea0003800000 */
.L_x_226:
        /* <DEDUP_REMOVED lines=12> */
.L_x_229:
[----:B------:R-:W-:Y:S05]  /*a8c0*/  BSYNC B1 ;  /* 0x0000000000017941 */ /* 0x000fea0003800000 */
.L_x_228:
        /* <DEDUP_REMOVED lines=12> */
.L_x_231:
[----:B------:R-:W-:Y:S05]  /*a990*/  BSYNC B1 ;  /* 0x0000000000017941 */ /* 0x000fea0003800000 */
.L_x_230:
        /* <DEDUP_REMOVED lines=12> */
.L_x_233:
[----:B------:R-:W-:Y:S05]  /*aa60*/  BSYNC B1 ;  /* 0x0000000000017941 */ /* 0x000fea0003800000 */
.L_x_232:
        /* <DEDUP_REMOVED lines=12> */
.L_x_235:
[----:B------:R-:W-:Y:S05]  /*ab30*/  BSYNC B1 ;  /* 0x0000000000017941 */ /* 0x000fea0003800000 */
.L_x_234:
[----:B-----5:R-:W-:Y:S01]  /*ab40*/  LOP3.LUT R2, R2, 0xff, RZ, 0xc0, !PT ;  /* 0x000000ff02027812 */ /* 0x020fe200078ec0ff */
[----:B------:R-:W-:Y:S01]  /*ab50*/  BSSY B1, `(.L_x_236) ;  /* 0x000000b000017945 */ /* 0x000fe20003800000 */
[----:B------:R-:W-:Y:S02]  /*ab60*/  ISETP.LT.OR P3, PT, R41, 0x41, !P1 ;  /* 0x000000412900780c */ /* 0x000fe40004f61670 */
[----:B------:R-:W-:-:S05]  /*ab70*/  F2FP.F16.E4M3.UNPACK_B R2, R2 ;  /* 0x00000002ff02723e */ /* 0x000fca00020006ff */
[----:B------:R-:W-:-:S05]  /*ab80*/  HADD2.F32 R2, -RZ, R2.H0_H0 ;  /* 0x20000002ff027230 */ /* 0x000fca0000004100 */
[----:B0-----:R-:W-:-:S04]  /*ab90*/  FMUL R3, R2, UR21 ;  /* 0x0000001502037c20 */ /* 0x001fc80008400000 */
[----:B------:R-:W-:Y:S01]  /*aba0*/  FFMA R3, R0, UR20, R3 ;  /* 0x0000001400037c23 */ /* 0x000fe20008000003 */
[----:B------:R-:W-:-:S04]  /*abb0*/  PRMT R0, RZ, 0x7610, R0 ;  /* 0x00007610ff007816 */ /* 0x000fc80000000000 */
[----:B------:R-:W-:-:S05]  /*abc0*/  F2FP.SATFINITE.E4M3.F32.PACK_AB_MERGE_C R3, RZ, R3, RZ ;  /* 0x00000003ff03723e */ /* 0x000fca00048070ff */
[----:B------:R0:W-:Y:S01]  /*abd0*/  @!P2 STG.E.U8 desc[UR16][R28.64+0x41], R3 ;  /* 0x000041031c00a986 */ /* 0x0001e2000c101110 */
[----:B------:R-:W-:Y:S05]  /*abe0*/  @P3 BRA `(.L_x_237) ;  /* 0x0000000000043947 */ /* 0x000fea0003800000 */
[----:B------:R0:W5:Y:S02]  /*abf0*/  LDG.E.U8 R0, desc[UR16][R26.64+0x40] ;  /* 0x000040101a007981 */ /* 0x000164000c1e1100 */
.L_x_237:
[----:B------:R-:W-:Y:S05]  /*ac00*/  BSYNC B1 ;  /* 0x0000000000017941 */ /* 0x000fea0003800000 */
.L_x_236:
[----:B------:R-:W2:Y:S01]  /*ac10*/  LDL.LU R2, [R1] ;  /* 0x0000000001027983 */ /* 0x000ea20000300800 */
[----:B-----5:R-:W-:Y:S01]  /*ac20*/  LOP3.LUT R0, R0, 0xff, RZ, 0xc0, !PT ;  /* 0x000000ff00007812 */ /* 0x020fe200078ec0ff */
[----:B------:R-:W-:Y:S01]  /*ac30*/  BSSY B1, `(.L_x_238) ;  /* 0x000000b000017945 */ /* 0x000fe20003800000 */
[----:B------:R-:W-:Y:S02]  /*ac40*/  ISETP.LT.OR P2, PT, R41, 0x42, !P1 ;  /* 0x000000422900780c */ /* 0x000fe40004f41670 */
[----:B------:R-:W-:-:S05]  /*ac50*/  F2FP.F16.E4M3.UNPACK_B R0, R0 ;  /* 0x00000000ff00723e */ /* 0x000fca00020006ff */
[----:B------:R-:W-:-:S05]  /*ac60*/  HADD2.F32 R0, -RZ, R0.H0_H0 ;  /* 0x20000000ff007230 */ /* 0x000fca0000004100 */
[----:B------:R-:W-:-:S04]  /*ac70*/  FMUL R0, R0, UR21 ;  /* 0x0000001500007c20 */ /* 0x000fc80008400000 */
[----:B--2---:R-:W-:-:S05]  /*ac80*/  FFMA R0, R2, UR20, R0 ;  /* 0x0000001402007c23 */ /* 0x004fca0008000000 */
[----:B0-----:R-:W-:Y:S02]  /*ac90*/  F2FP.SATFINITE.E4M3.F32.PACK_AB_MERGE_C R3, RZ, R0, RZ ;  /* 0x00000000ff03723e */ /* 0x001fe400048070ff */
[----:B------:R-:W-:-:S03]  /*aca0*/  PRMT R0, RZ, 0x7610, R0 ;  /* 0x00007610ff007816 */ /* 0x000fc60000000000 */
[----:B------:R0:W-:Y:S01]  /*acb0*/  @!P3 STG.E.U8 desc[UR16][R30.64+0x40], R3 ;  /* 0x000040031e00b986 */ /* 0x0001e2000c101110 */
[----:B------:R-:W-:Y:S05]  /*acc0*/  @P2 BRA `(.L_x_239) ;  /* 0x0000000000042947 */ /* 0x000fea0003800000 */
[----:B------:R2:W5:Y:S02]  /*acd0*/  LDG.E.U8 R0, desc[UR16][R26.64+0x41] ;  /* 0x000041101a007981 */ /* 0x000564000c1e1100 */
.L_x_239:
[----:B------:R-:W-:Y:S05]  /*ace0*/  BSYNC B1 ;  /* 0x0000000000017941 */ /* 0x000fea0003800000 */
.L_x_238:
[----:B------:R-:W3:Y:S01]  /*acf0*/  LDL.LU R2, [R1+0x4] ;  /* 0x0000040001027983 */ /* 0x000ee20000300800 */
[----:B-----5:R-:W-:Y:S01]  /*ad00*/  LOP3.LUT R0, R0, 0xff, RZ, 0xc0, !PT ;  /* 0x000000ff00007812 */ /* 0x020fe200078ec0ff */
[----:B------:R-:W-:Y:S01]  /*ad10*/  BSSY B1, `(.L_x_240) ;  /* 0x000000b000017945 */ /* 0x000fe20003800000 */
[----:B------:R-:W-:Y:S02]  /*ad20*/  ISETP.LT.OR P3, PT, R41, 0x49, !P0 ;  /* 0x000000492900780c */ /* 0x000fe40004761670 */
[----:B------:R-:W-:-:S05]  /*ad30*/  F2FP.F16.E4M3.UNPACK_B R0, R0 ;  /* 0x00000000ff00723e */ /* 0x000fca00020006ff */
[----:B------:R-:W-:-:S05]  /*ad40*/  HADD2.F32 R0, -RZ, R0.H0_H0 ;  /* 0x20000000ff007230 */ /* 0x000fca0000004100 */
[----:B------:R-:W-:-:S04]  /*ad50*/  FMUL R0, R0, UR21 ;  /* 0x0000001500007c20 */ /* 0x000fc80008400000 */
[----:B---3--:R-:W-:-:S05]  /*ad60*/  FFMA R0, R2, UR20, R0 ;  /* 0x0000001402007c23 */ /* 0x008fca0008000000 */
[----:B0-----:R-:W-:Y:S02]  /*ad70*/  F2FP.SATFINITE.E4M3.F32.PACK_AB_MERGE_C R3, RZ, R0, RZ ;  /* 0x00000000ff03723e */ /* 0x001fe400048070ff */
[----:B------:R-:W-:-:S03]  /*ad80*/  PRMT R0, RZ, 0x7610, R0 ;  /* 0x00007610ff007816 */ /* 0x000fc60000000000 */
[----:B------:R0:W-:Y:S01]  /*ad90*/  @!P2 STG.E.U8 desc[UR16][R30.64+0x41], R3 ;  /* 0x000041031e00a986 */ /* 0x0001e2000c101110 */
[----:B------:R-:W-:Y:S05]  /*ada0*/  @P3 BRA `(.L_x_241) ;  /* 0x0000000000043947 */ /* 0x000fea0003800000 */
[----:B------:R3:W5:Y:S02]  /*adb0*/  LDG.E.U8 R0, desc[UR16][R24.64+0x48] ;  /* 0x0000481018007981 */ /* 0x000764000c1e1100 */
.L_x_241:
[----:B------:R-:W-:Y:S05]  /*adc0*/  BSYNC B1 ;  /* 0x0000000000017941 */ /* 0x000fea0003800000 */
.L_x_240:
[----:B------:R-:W2:Y:S01]  /*add0*/  LDL.LU R2, [R1+0x8] ;  /* 0x0000080001027983 */ /* 0x000ea20000300800 */
        /* <DEDUP_REMOVED lines=12> */
.L_x_243:
[----:B------:R-:W-:Y:S05]  /*aea0*/  BSYNC B1 ;  /* 0x0000000000017941 */ /* 0x000fea0003800000 */
.L_x_242:
        /* <DEDUP_REMOVED lines=13> */
.L_x_245:
[----:B------:R-:W-:Y:S05]  /*af80*/  BSYNC B1 ;  /* 0x0000000000017941 */ /* 0x000fea0003800000 */
.L_x_244:
        /* <DEDUP_REMOVED lines=13> */
.L_x_247:
[----:B------:R-:W-:Y:S05]  /*b060*/  BSYNC B1 ;  /* 0x0000000000017941 */ /* 0x000fea0003800000 */
.L_x_246:
        /* <DEDUP_REMOVED lines=13> */
.L_x_249:
[----:B------:R-:W-:Y:S05]  /*b140*/  BSYNC B1 ;  /* 0x0000000000017941 */ /* 0x000fea0003800000 */
.L_x_248:
        /* <DEDUP_REMOVED lines=13> */
.L_x_251:
[----:B------:R-:W-:Y:S05]  /*b220*/  BSYNC B1 ;  /* 0x0000000000017941 */ /* 0x000fea0003800000 */
.L_x_250:
        /* <DEDUP_REMOVED lines=13> */
.L_x_253:
[----:B------:R-:W-:Y:S05]  /*b300*/  BSYNC B1 ;  /* 0x0000000000017941 */ /* 0x000fea0003800000 */
.L_x_252:
        /* <DEDUP_REMOVED lines=13> */
.L_x_255:
[----:B------:R-:W-:Y:S05]  /*b3e0*/  BSYNC B1 ;  /* 0x0000000000017941 */ /* 0x000fea0003800000 */
.L_x_254:
        /* <DEDUP_REMOVED lines=13> */
.L_x_257:
[----:B------:R-:W-:Y:S05]  /*b4c0*/  BSYNC B1 ;  /* 0x0000000000017941 */ /* 0x000fea0003800000 */
.L_x_256:
        /* <DEDUP_REMOVED lines=13> */
.L_x_259:
[----:B------:R-:W-:Y:S05]  /*b5a0*/  BSYNC B1 ;  /* 0x0000000000017941 */ /* 0x000fea0003800000 */
.L_x_258:
        /* <DEDUP_REMOVED lines=13> */
.L_x_261:
[----:B------:R-:W-:Y:S05]  /*b680*/  BSYNC B1 ;  /* 0x0000000000017941 */ /* 0x000fea0003800000 */
.L_x_260:
        /* <DEDUP_REMOVED lines=13> */
.L_x_263:
[----:B------:R-:W-:Y:S05]  /*b760*/  BSYNC B1 ;  /* 0x0000000000017941 */ /* 0x000fea0003800000 */
.L_x_262:
        /* <DEDUP_REMOVED lines=13> */
.L_x_265:
[----:B------:R-:W-:Y:S05]  /*b840*/  BSYNC B1 ;  /* 0x0000000000017941 */ /* 0x000fea0003800000 */
.L_x_264:
        /* <DEDUP_REMOVED lines=13> */
.L_x_267:
[----:B------:R-:W-:Y:S05]  /*b920*/  BSYNC B1 ;  /* 0x0000000000017941 */ /* 0x000fea0003800000 */
.L_x_266:
        /* <DEDUP_REMOVED lines=13> */
.L_x_269:
[----:B------:R-:W-:Y:S05]  /*ba00*/  BSYNC B1 ;  /* 0x0000000000017941 */ /* 0x000fea0003800000 */
.L_x_268:
        /* <DEDUP_REMOVED lines=13> */
.L_x_271:
[----:B------:R-:W-:Y:S05]  /*bae0*/  BSYNC B1 ;  /* 0x0000000000017941 */ /* 0x000fea0003800000 */
.L_x_270:
        /* <DEDUP_REMOVED lines=13> */
.L_x_273:
[----:B------:R-:W-:Y:S05]  /*bbc0*/  BSYNC B1 ;  /* 0x0000000000017941 */ /* 0x000fea0003800000 */
.L_x_272:
        /* <DEDUP_REMOVED lines=13> */
.L_x_275:
[----:B------:R-:W-:Y:S05]  /*bca0*/  BSYNC B1 ;  /* 0x0000000000017941 */ /* 0x000fea0003800000 */
.L_x_274:
        /* <DEDUP_REMOVED lines=13> */
.L_x_277:
[----:B------:R-:W-:Y:S05]  /*bd80*/  BSYNC B1 ;  /* 0x0000000000017941 */ /* 0x000fea0003800000 */
.L_x_276:
        /* <DEDUP_REMOVED lines=13> */
.L_x_279:
[----:B------:R-:W-:Y:S05]  /*be60*/  BSYNC B1 ;  /* 0x0000000000017941 */ /* 0x000fea0003800000 */
.L_x_278:
        /* <DEDUP_REMOVED lines=13> */
.L_x_281:
[----:B------:R-:W-:Y:S05]  /*bf40*/  BSYNC B1 ;  /* 0x0000000000017941 */ /* 0x000fea0003800000 */
.L_x_280:
        /* <DEDUP_REMOVED lines=13> */
.L_x_283:
[----:B------:R-:W-:Y:S05]  /*c020*/  BSYNC B1 ;  /* 0x0000000000017941 */ /* 0x000fea0003800000 */
.L_x_282:
        /* <DEDUP_REMOVED lines=13> */
.L_x_285:
[----:B------:R-:W-:Y:S05]  /*c100*/  BSYNC B1 ;  /* 0x0000000000017941 */ /* 0x000fea0003800000 */
.L_x_284:
        /* <DEDUP_REMOVED lines=13> */
.L_x_287:
[----:B------:R-:W-:Y:S05]  /*c1e0*/  BSYNC B1 ;  /* 0x0000000000017941 */ /* 0x000fea0003800000 */
.L_x_286:
        /* <DEDUP_REMOVED lines=13> */
.L_x_289:
[----:B------:R-:W-:Y:S05]  /*c2c0*/  BSYNC B1 ;  /* 0x0000000000017941 */ /* 0x000fea0003800000 */
.L_x_288:
        /* <DEDUP_REMOVED lines=13> */
.L_x_291:
[----:B------:R-:W-:Y:S05]  /*c3a0*/  BSYNC B1 ;  /* 0x0000000000017941 */ /* 0x000fea0003800000 */
.L_x_290:
        /* <DEDUP_REMOVED lines=13> */
.L_x_293:
[----:B------:R-:W-:Y:S05]  /*c480*/  BSYNC B1 ;  /* 0x0000000000017941 */ /* 0x000fea0003800000 */
.L_x_292:
        /* <DEDUP_REMOVED lines=13> */
.L_x_295:
[----:B------:R-:W-:Y:S05]  /*c560*/  BSYNC B1 ;  /* 0x0000000000017941 */ /* 0x000fea0003800000 */
.L_x_294:
[----:B------:R-:W-:Y:S05]  /*c570*/  @P1 BRA `(.L_x_296) ;  /* 0x0000002000ac1947 */ /* 0x000fea0003800000 */
[----:B------:R-:W2:Y:S01]  /*c580*/  LDL.LU R2, [R1+0x74] ;  /* 0x0000740001027983 */ /* 0x000ea20000300800 */
[----:B-----5:R-:W-:-:S04]  /*c590*/  LOP3.LUT R0, R0, 0xff, RZ, 0xc0, !PT ;  /* 0x000000ff00007812 */ /* 0x020fc800078ec0ff */
[----:B------:R-:W-:-:S05]  /*c5a0*/  F2FP.F16.E4M3.UNPACK_B R0, R0 ;  /* 0x00000000ff00723e */ /* 0x000fca00020006ff */
[----:B------:R-:W-:-:S05]  /*c5b0*/  HADD2.F32 R0, -RZ, R0.H0_H0 ;  /* 0x20000000ff007230 */ /* 0x000fca0000004100 */
[----:B------:R-:W-:-:S04]  /*c5c0*/  FMUL R0, R0, UR21 ;  /* 0x0000001500007c20 */ /* 0x000fc80008400000 */
[----:B--2---:R-:W-:-:S05]  /*c5d0*/  FFMA R0, R2, UR20, R0 ;  /* 0x0000001402007c23 */ /* 0x004fca0008000000 */
[----:B0-----:R-:W-:-:S05]  /*c5e0*/  F2FP.SATFINITE.E4M3.F32.PACK_AB_MERGE_C R3, RZ, R0, RZ ;  /* 0x00000000ff03723e */ /* 0x001fca00048070ff */
[----:B------:R0:W-:Y:S01]  /*c5f0*/  STG.E.U8 desc[UR16][R30.64+0x79], R3 ;  /* 0x000079031e007986 */ /* 0x0001e2000c101110 */
[----:B------:R-:W-:Y:S05]  /*c600*/  BRA `(.L_x_296) ;  /* 0x0000002000887947 */ /* 0x000fea0003800000 */
.L_x_39:
[C---:B------:R-:W-:Y:S01]  /*c610*/  ISETP.GE.AND P3, PT, R42.reuse, 0x1, PT ;  /* 0x000000012a00780c */ /* 0x040fe20003f66270 */
[----:B------:R-:W2:Y:S01]  /*c620*/  LDL.LU R227, [R1+0x10] ;  /* 0x0000100001e37983 */ /* 0x000ea20000300800 */
[----:B------:R-:W-:Y:S01]  /*c630*/  ISETP.GE.AND P2, PT, R42, 0x9, PT ;  /* 0x000000092a00780c */ /* 0x000fe20003f46270 */
[----:B------:R-:W-:Y:S01]  /*c640*/  FMUL R225, R225, UR20 ;  /* 0x00000014e1e17c20 */ /* 0x000fe20008400000 */
[C---:B------:R-:W-:Y:S01]  /*c650*/  ISETP.LT.OR P0, PT, R41.reuse, 0x1, !P3 ;  /* 0x000000012900780c */ /* 0x040fe20005f01670 */
[----:B------:R-:W-:Y:S01]  /*c660*/  FMUL R226, R226, UR20 ;  /* 0x00000014e2e27c20 */ /* 0x000fe20008400000 */
[----:B------:R-:W-:Y:S01]  /*c670*/  ISETP.LT.OR P1, PT, R41, 0x2, !P3 ;  /* 0x000000022900780c */ /* 0x000fe20005f21670 */
[----:B------:R-:W-:Y:S01]  /*c680*/  FMUL R223, R223, UR20 ;  /* 0x00000014dfdf7c20 */ /* 0x000fe20008400000 */
[----:B------:R-:W-:Y:S01]  /*c690*/  ISETP.LT.OR P6, PT, R41, 0x2, !P2 ;  /* 0x000000022900780c */ /* 0x000fe200057c1670 */
[----:B------:R-:W-:Y:S01]  /*c6a0*/  FMUL R224, R224, UR20 ;  /* 0x00000014e0e07c20 */ /* 0x000fe20008400000 */
[----:B------:R-:W-:-:S02]  /*c6b0*/  F2FP.SATFINITE.E4M3.F32.PACK_AB_MERGE_C R33, RZ, R226, RZ ;  /* 0x000000e2ff21723e */ /* 0x000fc400048070ff */
[----:B------:R-:W-:Y:S01]  /*c6c0*/  F2FP.SATFINITE.E4M3.F32.PACK_AB_MERGE_C R225, RZ, R225, RZ ;  /* 0x000000e1ffe1723e */ /* 0x000fe200048070ff */
[----:B------:R-:W-:Y:S01]  /*c6d0*/  FMUL R222, R222, UR20 ;  /* 0x00000014dede7c20 */ /* 0x000fe20008400000 */
[----:B------:R-:W-:Y:S01]  /*c6e0*/  ISETP.LT.OR P5, PT, R41, 0x1, !P2 ;  /* 0x000000012900780c */ /* 0x000fe200057a1670 */
[----:B------:R-:W-:Y:S01]  /*c6f0*/  FMUL R221, R221, UR20 ;  /* 0x00000014dddd7c20 */ /* 0x000fe20008400000 */
[----:B------:R-:W-:Y:S01]  /*c700*/  F2FP.SATFINITE.E4M3.F32.PACK_AB_MERGE_C R223, RZ, R223, RZ ;  /* 0x000000dfffdf723e */ /* 0x000fe200048070ff */
[----:B------:R0:W-:Y:S01]  /*c710*/  @!P0 STG.E.U8 desc[UR16][R24.64], R33 ;  /* 0x0000002118008986 */ /* 0x0001e2000c101110 */
[----:B------:R-:W-:-:S03]  /*c720*/  ISETP.LT.OR P0, PT, R41, 0x9, !P3 ;  /* 0x000000092900780c */ /* 0x000fc60005f01670 */
[----:B------:R-:W-:Y:S01]  /*c730*/  @!P1 STG.E.U8 desc[UR16][R24.64+0x1], R225 ;  /* 0x000001e118009986 */ /* 0x000fe2000c101110 */
[----:B------:R-:W-:-:S03]  /*c740*/  ISETP.LT.OR P1, PT, R41, 0xa, !P3 ;  /* 0x0000000a2900780c */ /* 0x000fc60005f21670 */
[----:B------:R-:W-:Y:S01]  /*c750*/  @!P6 STG.E.U8 desc[UR16][R26.64+0x1], R223 ;  /* 0x000001df1a00e986 */ /* 0x000fe2000c101110 */
[----:B------:R-:W-:Y:S01]  /*c760*/  ISETP.LT.OR P6, PT, R41, 0xa, !P2 ;  /* 0x0000000a2900780c */ /* 0x000fe200057c1670 */
[----:B------:R-:W-:Y:S01]  /*c770*/  FMUL R219, R219, UR20 ;  /* 0x00000014dbdb7c20 */ /* 0x000fe20008400000 */
[----:B------:R-:W-:Y:S01]  /*c780*/  F2FP.SATFINITE.E4M3.F32.PACK_AB_MERGE_C R35, RZ, R224, RZ ;  /* 0x000000e0ff23723e */ /* 0x000fe200048070ff */
[----:B------:R-:W-:Y:S01]  /*c790*/  FMUL R220, R220, UR20 ;  /* 0x00000014dcdc7c20 */ /* 0x000fe20008400000 */
[----:B0-----:R-:W-:Y:S01]  /*c7a0*/  F2FP.SATFINITE.E4M3.F32.PACK_AB_MERGE_C R33, RZ, R222, RZ ;  /* 0x000000deff21723e */ /* 0x001fe200048070ff */
[----:B------:R-:W-:Y:S01]  /*c7b0*/  FMUL R218, R218, UR20 ;  /* 0x00000014dada7c20 */ /* 0x000fe20008400000 */
[----:B------:R-:W-:Y:S01]  /*c7c0*/  F2FP.SATFINITE.E4M3.F32.PACK_AB_MERGE_C R221, RZ, R221, RZ ;  /* 0x000000ddffdd723e */ /* 0x000fe200048070ff */
[----:B------:R0:W-:Y:S01]  /*c7d0*/  @!P5 STG.E.U8 desc[UR16][R26.64], R35 ;  /* 0x000000231a00d986 */ /* 0x0001e2000c101110 */
[C---:B------:R-:W-:Y:S02]  /*c7e0*/  ISETP.LT.OR P5, PT, R41.reuse, 0x9, !P2 ;  /* 0x000000092900780c */ /* 0x040fe400057a1670 */
        /* <DEDUP_REMOVED lines=8> */
[----:B0-----:R-:W-:Y:S01]  /*c870*/  F2FP.SATFINITE.E4M3.F32.PACK_AB_MERGE_C R35, RZ, R220, RZ ;  /* 0x000000dcff23723e */ /* 0x001fe200048070ff */
[----:B------:R-:W-:Y:S01]  /*c880*/  FMUL R215, R215, UR20 ;  /* 0x00000014d7d77c20 */ /* 0x000fe20008400000 */
[----:B------:R-:W3:Y:S01]  /*c890*/  LDL.LU R226, [R1+0xc] ;  /* 0x00000c0001e27983 */ /* 0x000ee20000300800 */
[----:B-1----:R-:W-:Y:S02]  /*c8a0*/  F2FP.SATFINITE.E4M3.F32.PACK_AB_MERGE_C R33, RZ, R218, RZ ;  /* 0x000000daff21723e */ /* 0x002fe400048070ff */
[----:B------:R-:W-:Y:S01]  /*c8b0*/  F2FP.SATFINITE.E4M3.F32.PACK_AB_MERGE_C R217, RZ, R217, RZ ;  /* 0x000000d9ffd9723e */ /* 0x000fe200048070ff */
[----:B------:R0:W-:Y:S01]  /*c8c0*/  @!P5 STG.E.U8 desc[UR16][R26.64+0x8], R35 ;  /* 0x000008231a00d986 */ /* 0x0001e2000c101110 */
[----:B------:R-:W-:-:S02]  /*c8d0*/  ISETP.LT.OR P5, PT, R41, 0x11, !P2 ;  /* 0x000000112900780c */ /* 0x000fc400057a1670 */
[----:B------:R-:W-:Y:S01]  /*c8e0*/  F2FP.SATFINITE.E4M3.F32.PACK_AB_MERGE_C R215, RZ, R215, RZ ;  /* 0x000000d7ffd7723e */ /* 0x000fe200048070ff */
[----:B------:R-:W4:Y:S01]  /*c8f0*/  LDL.LU R224, [R1+0x8] ;  /* 0x0000080001e07983 */ /* 0x000f220000300800 */
[----:B------:R-:W-:-:S03]  /*c900*/  FMUL R216, R216, UR20 ;  /* 0x00000014d8d87c20 */ /* 0x000fc60008400000 */
[----:B------:R-:W3:Y:S04]  /*c910*/  LDL.LU R225, [R1+0x4] ;  /* 0x0000040001e17983 */ /* 0x000ee80000300800 */
[----:B------:R-:W4:Y:S01]  /*c920*/  LDL.LU R223, [R1] ;  /* 0x0000000001df7983 */ /* 0x000f220000300800 */
[----:B0-----:R-:W-:Y:S01]  /*c930*/  F2FP.SATFINITE.E4M3.F32.PACK_AB_MERGE_C R35, RZ, R216, RZ ;  /* 0x000000d8ff23723e */ /* 0x001fe200048070ff */
[----:B------:R-:W-:Y:S01]  /*c940*/  FMUL R214, R214, UR20 ;  /* 0x00000014d6d67c20 */ /* 0x000fe20008400000 */
[----:B------:R-:W-:Y:S01]  /*c950*/  FMUL R213, R213, UR20 ;  /* 0x00000014d5d57c20 */ /* 0x000fe20008400000 */
[----:B------:R0:W-:Y:S01]  /*c960*/  @!P0 STG.E.U8 desc[UR16][R24.64+0x10], R33 ;  /* 0x0000102118008986 */ /* 0x0001e2000c101110 */
[----:B------:R-:W-:Y:S01]  /*c970*/  ISETP.LT.OR P0, PT, R41, 0x19, !P3 ;  /* 0x000000192900780c */ /* 0x000fe20005f01670 */
[----:B------:R-:W-:Y:S01]  /*c980*/  FMUL R211, R211, UR20 ;  /* 0x00000014d3d37c20 */ /* 0x000fe20008400000 */
[----:B------:R-:W-:Y:S01]  /*c990*/  FMUL R212, R212, UR20 ;  /* 0x00000014d4d47c20 */ /* 0x000fe20008400000 */
[----:B------:R-:W-:Y:S01]  /*c9a0*/  @!P1 STG.E.U8 desc[UR16][R24.64+0x11], R217 ;  /* 0x000011d918009986 */ /* 0x000fe2000c101110 */
[C---:B------:R-:W-:Y:S01]  /*c9b0*/  ISETP.LT.OR P1, PT, R41.reuse, 0x1a, !P3 ;  /* 0x0000001a2900780c */ /* 0x040fe20005f21670 */
[----:B------:R-:W-:Y:S01]  /*c9c0*/  FMUL R210, R210, UR20 ;  /* 0x00000014d2d27c20 */ /* 0x000fe20008400000 */
[----:B------:R-:W-:Y:S01]  /*c9d0*/  F2FP.SATFINITE.E4M3.F32.PACK_AB_MERGE_C R213, RZ, R213, RZ ;  /* 0x000000d5ffd5723e */ /* 0x000fe200048070ff */
[----:B------:R-:W-:Y:S01]  /*c9e0*/  @!P6 STG.E.U8 desc[UR16][R26.64+0x11], R215 ;  /* 0x000011d71a00e986 */ /* 0x000fe2000c101110 */
[----:B------:R-:W-:Y:S01]  /*c9f0*/  ISETP.LT.OR P6, PT, R41, 0x1a, !P2 ;  /* 0x0000001a2900780c */ /* 0x000fe200057c1670 */
[----:B------:R-:W-:Y:S01]  /*ca00*/  FMUL R209, R209, UR20 ;  /* 0x00000014d1d17c20 */ /* 0x000fe20008400000 */
[----:B------:R-:W-:Y:S01]  /*ca10*/  F2FP.SATFINITE.E4M3.F32.PACK_AB_MERGE_C R211, RZ, R211, RZ ;  /* 0x000000d3ffd3723e */ /* 0x000fe200048070ff */
[----:B------:R1:W-:Y:S01]  /*ca20*/  @!P5 STG.E.U8 desc[UR16][R26.64+0x10], R35 ;  /* 0x000010231a00d986 */ /* 0x0003e2000c101110 */
[----:B0-----:R-:W-:Y:S01]  /*ca30*/  F2FP.SATFINITE.E4M3.F32.PACK_AB_MERGE_C R33, RZ, R214, RZ ;  /* 0x000000d6ff21723e */ /* 0x001fe200048070ff */
[----:B------:R-:W-:Y:S01]  /*ca40*/  FMUL R207, R207, UR20 ;  /* 0x00000014cfcf7c20 */ /* 0x000fe20008400000 */
[C---:B------:R-:W-:Y:S01]  /*ca50*/  ISETP.LT.OR P5, PT, R41.reuse, 0x19, !P2 ;  /* 0x000000192900780c */ /* 0x040fe200057a1670 */
[----:B------:R-:W-:Y:S01]  /*ca60*/  FMUL R208, R208, UR20 ;  /* 0x00000014d0d07c20 */ /* 0x000fe20008400000 */
[----:B------:R-:W-:Y:S01]  /*ca70*/  F2FP.SATFINITE.E4M3.F32.PACK_AB_MERGE_C R209, RZ, R209, RZ ;  /* 0x000000d1ffd1723e */ /* 0x000fe200048070ff */
[----:B------:R0:W-:Y:S01]  /*ca80*/  @!P0 STG.E.U8 desc[UR16][R24.64+0x18], R33 ;  /* 0x0000182118008986 */ /* 0x0001e2000c101110 */
[C---:B------:R-:W-:Y:S01]  /*ca90*/  ISETP.LT.OR P0, PT, R41.reuse, 0x21, !P3 ;  /* 0x000000212900780c */ /* 0x040fe20005f01670 */
[----:B------:R-:W-:Y:S01]  /*caa0*/  FMUL R206, R206, UR20 ;  /* 0x00000014cece7c20 */ /* 0x000fe20008400000 */
[----:B------:R-:W-:Y:S01]  /*cab0*/  F2FP.SATFINITE.E4M3.F32.PACK_AB_MERGE_C R207, RZ, R207, RZ ;  /* 0x000000cfffcf723e */ /* 0x000fe200048070ff */
[----:B------:R-:W-:Y:S01]  /*cac0*/  @!P1 STG.E.U8 desc[UR16][R24.64+0x19], R213 ;  /* 0x000019d518009986 */ /* 0x000fe2000c101110 */
[----:B------:R-:W-:Y:S01]  /*cad0*/  ISETP.LT.OR P1, PT, R41, 0x22, !P3 ;  /* 0x000000222900780c */ /* 0x000fe20005f21670 */
[----:B------:R-:W-:Y:S01]  /*cae0*/  FMUL R205, R205, UR20 ;  /* 0x00000014cdcd7c20 */ /* 0x000fe20008400000 */
[----:B-1----:R-:W-:Y:S01]  /*caf0*/  F2FP.SATFINITE.E4M3.F32.PACK_AB_MERGE_C R35, RZ, R212, RZ ;  /* 0x000000d4ff23723e */ /* 0x002fe200048070ff */
        /* <DEDUP_REMOVED lines=11> */
[----:B------:R-:W-:Y:S01]  /*cbb0*/  ISETP.LT.OR P0, PT, R41, 0x29, !P3 ;  /* 0x000000292900780c */ /* 0x000fe20005f01670 */
[----:B------:R-:W-:Y:S01]  /*cbc0*/  FMUL R201, R201, UR20 ;  /* 0x00000014c9c97c20 */ /* 0x000fe20008400000 */
[----:B------:R-:W-:Y:S01]  /*cbd0*/  FMUL R199, R199, UR20 ;  /* 0x00000014c7c77c20 */ /* 0x000fe20008400000 */
[----:B------:R-:W-:Y:S01]  /*cbe0*/  @!P1 STG.E.U8 desc[UR16][R24.64+0x21], R209 ;  /* 0x000021d118009986 */ /* 0x000fe2000c101110 */
[C---:B------:R-:W-:Y:S01]  /*cbf0*/  ISETP.LT.OR P1, PT, R41.reuse, 0x2a, !P3 ;  /* 0x0000002a2900780c */ /* 0x040fe20005f21670 */
        /* <DEDUP_REMOVED lines=9> */
[----:B------:R-:W-:Y:S01]  /*cc90*/  ISETP.LT.OR P5, PT, R41, 0x29, !P2 ;  /* 0x000000292900780c */ /* 0x000fe200057a1670 */
[----:B------:R-:W-:Y:S01]  /*cca0*/  FMUL R195, R195, UR20 ;  /* 0x00000014c3c37c20 */ /* 0x000fe20008400000 */
[----:B------:R-:W-:Y:S01]  /*ccb0*/  F2FP.SATFINITE.E4M3.F32.PACK_AB_MERGE_C R199, RZ, R199, RZ ;  /* 0x000000c7ffc7723e */ /* 0x000fe200048070ff */
[----:B------:R0:W-:Y:S01]  /*ccc0*/  @!P0 STG.E.U8 desc[UR16][R24.64+0x28], R33 ;  /* 0x0000282118008986 */ /* 0x0001e2000c101110 */
[C---:B------:R-:W-:Y:S01]  /*ccd0*/  ISETP.LT.OR P0, PT, R41.reuse, 0x31, !P3 ;  /* 0x000000312900780c */ /* 0x040fe20005f01670 */
[----:B------:R-:W-:Y:S01]  /*cce0*/  FMUL R196, R196, UR20 ;  /* 0x00000014c4c47c20 */ /* 0x000fe20008400000 */
[----:B------:R-:W-:Y:S01]  /*ccf0*/  F2FP.SATFINITE.E4M3.F32.PACK_AB_MERGE_C R197, RZ, R197, RZ ;  /* 0x000000c5ffc5723e */ /* 0x000fe200048070ff */
        /* <DEDUP_REMOVED lines=59> */
[C---:B------:R-:W-:Y:S01]  /*d0b0*/  ISETP.LT.OR P6, PT, R41.reuse, 0x4a, !P2 ;  /* 0x0000004a2900780c */ /* 0x040fe200057c1670 */
        /* <DEDUP_REMOVED lines=57> */
[----:B------:R-:W-:Y:S01]  /*d450*/  ISETP.LT.OR P5, PT, R41, 0x61, !P3 ;  /* 0x000000612900780c */ /* 0x000fe20005fa1670 */
[----:B------:R-:W-:Y:S01]  /*d460*/  FMUL R161, R161, UR20 ;  /* 0x00000014a1a17c20 */ /* 0x000fe20008400000 */
[----:B0-----:R-:W-:Y:S01]  /*d470*/  F2FP.SATFINITE.E4M3.F32.PACK_AB_MERGE_C R33, RZ, R178, RZ ;  /* 0x000000b2ff21723e */ /* 0x001fe200048070ff */
[----:B------:R-:W-:Y:S01]  /*d480*/  FMUL R160, R160, UR20 ;  /* 0x00000014a0a07c20 */ /* 0x000fe20008400000 */
[----:B------:R-:W-:Y:S01]  /*d490*/  FMUL R159, R159, UR20 ;  /* 0x000000149f9f7c20 */ /* 0x000fe20008400000 */
[----:B------:R-:W-:Y:S01]  /*d4a0*/  FMUL R157, R157, UR20 ;  /* 0x000000149d9d7c20 */ /* 0x000fe20008400000 */
[----:B------:R-:W-:Y:S01]  /*d4b0*/  F2FP.SATFINITE.E4M3.F32.PACK_AB_MERGE_C R161, RZ, R161, RZ ;  /* 0x000000a1ffa1723e */ /* 0x000fe200048070ff */
[----:B------:R-:W-:Y:S01]  /*d4c0*/  FMUL R158, R158, UR20 ;  /* 0x000000149e9e7c20 */ /* 0x000fe20008400000 */
[----:B------:R-:W-:Y:S01]  /*d4d0*/  FMUL R156, R156, UR20 ;  /* 0x000000149c9c7c20 */ /* 0x000fe20008400000 */
[----:B------:R-:W-:Y:S01]  /*d4e0*/  @!P6 STG.E.U8 desc[UR16][R24.64+0x61], R177 ;  /* 0x000061b11800e986 */ /* 0x000fe2000c101110 */
[----:B------:R-:W-:Y:S01]  /*d4f0*/  ISETP.LT.OR P6, PT, R41, 0x69, !P3 ;  /* 0x000000692900780c */ /* 0x000fe20005fc1670 */
[----:B------:R-:W-:Y:S01]  /*d500*/  FMUL R155, R155, UR20 ;  /* 0x000000149b9b7c20 */ /* 0x000fe20008400000 */
[----:B-1----:R-:W-:Y:S01]  /*d510*/  F2FP.SATFINITE.E4M3.F32.PACK_AB_MERGE_C R35, RZ, R176, RZ ;  /* 0x000000b0ff23723e */ /* 0x002fe200048070ff */
[----:B------:R0:W-:Y:S01]  /*d520*/  @!P5 STG.E.U8 desc[UR16][R24.64+0x60], R33 ;  /* 0x000060211800d986 */ /* 0x0001e2000c101110 */
        /* <DEDUP_REMOVED lines=16> */
[----:B-1----:R-:W-:Y:S01]  /*d630*/  F2FP.SATFINITE.E4M3.F32.PACK_AB_MERGE_C R35, RZ, R170, RZ ;  /* 0x000000aaff23723e */ /* 0x002fe200048070ff */
[----:B------:R-:W-:Y:S01]  /*d640*/  @!P0 STG.E.U8 desc[UR16][R24.64+0x69], R173 ;  /* 0x000069ad18008986 */ /* 0x000fe2000c101110 */
        /* <DEDUP_REMOVED lines=12> */
[----:B------:R-:W-:Y:S01]  /*d710*/  ISETP.LT.OR P6, PT, R41, 0x79, !P3 ;  /* 0x000000792900780c */ /* 0x000fe20005fc1670 */
[----:B------:R-:W-:Y:S01]  /*d720*/  FMUL R17, R17, UR20 ;  /* 0x0000001411117c20 */ /* 0x000fe20008400000 */
[----:B------:R-:W-:Y:S01]  /*d730*/  ISETP.LT.OR P3, PT, R41, 0x7a, !P3 ;  /* 0x0000007a2900780c */ /* 0x000fe20005f61670 */
[----:B------:R-:W-:Y:S01]  /*d740*/  @!P0 STG.E.U8 desc[UR16][R24.64+0x71], R169 ;  /* 0x000071a918008986 */ /* 0x000fe2000c101110 */
[----:B0-----:R-:W-:Y:S01]  /*d750*/  F2FP.SATFINITE.E4M3.F32.PACK_AB_MERGE_C R33, RZ, R168, RZ ;  /* 0x000000a8ff21723e */ /* 0x001fe200048070ff */
[----:B------:R-:W-:Y:S01]  /*d760*/  FMUL R18, R18, UR20 ;  /* 0x0000001412127c20 */ /* 0x000fe20008400000 */
[----:B------:R-:W-:Y:S01]  /*d770*/  ISETP.GE.AND P0, PT, R42, 0x89, PT ;  /* 0x000000892a00780c */ /* 0x000fe20003f06270 */
[----:B------:R-:W-:Y:S01]  /*d780*/  FMUL R16, R16, UR20 ;  /* 0x0000001410107c20 */ /* 0x000fe20008400000 */
[----:B------:R-:W-:Y:S01]  /*d790*/  F2FP.SATFINITE.E4M3.F32.PACK_AB_MERGE_C R21, RZ, R21, RZ ;  /* 0x00000015ff15723e */ /* 0x000fe200048070ff */
[----:B------:R0:W-:Y:S01]  /*d7a0*/  @!P1 STG.E.U8 desc[UR16][R26.64+0x70], R33 ;  /* 0x000070211a009986 */ /* 0x0001e2000c101110 */
[----:B------:R-:W-:Y:S01]  /*d7b0*/  ISETP.GE.AND P1, PT, R42, 0x81, PT ;  /* 0x000000812a00780c */ /* 0x000fe20003f26270 */
[----:B------:R-:W-:Y:S01]  /*d7c0*/  FMUL R15, R15, UR20 ;  /* 0x000000140f0f7c20 */ /* 0x000fe20008400000 */
[----:B-1----:R-:W-:Y:S01]  /*d7d0*/  F2FP.SATFINITE.E4M3.F32.PACK_AB_MERGE_C R35, RZ, R166, RZ ;  /* 0x000000a6ff23723e */ /* 0x002fe200048070ff */
[----:B------:R-:W-:Y:S01]  /*d7e0*/  @!P5 STG.E.U8 desc[UR16][R26.64+0x71], R167 ;  /* 0x000071a71a00d986 */ /* 0x000fe2000c101110 */
[----:B------:R-:W-:Y:S01]  /*d7f0*/  ISETP.LT.OR P5, PT, R41, 0x79, !P2 ;  /* 0x000000792900780c */ /* 0x000fe200057a1670 */
[----:B------:R-:W-:Y:S01]  /*d800*/  FMUL R13, R13, UR20 ;  /* 0x000000140d0d7c20 */ /* 0x000fe20008400000 */
[C---:B------:R-:W-:Y:S01]  /*d810*/  ISETP.LT.OR P2, PT, R41.reuse, 0x7a, !P2 ;  /* 0x0000007a2900780c */ /* 0x040fe20005741670 */
        /* <DEDUP_REMOVED lines=9> */
[----:B------:R-:W-:Y:S01]  /*d8b0*/  F2FP.SATFINITE.E4M3.F32.PACK_AB_MERGE_C R17, RZ, R17, RZ ;  /* 0x00000011ff11723e */ /* 0x000fe200048070ff */
[----:B------:R-:W-:Y:S01]  /*d8c0*/  @!P5 STG.E.U8 desc[UR16][R26.64+0x78], R37 ;  /* 0x000078251a00d986 */ /* 0x000fe2000c101110 */
[----:B------:R-:W-:Y:S01]  /*d8d0*/  ISETP.LT.OR P5, PT, R41, 0x1, !P0 ;  /* 0x000000012900780c */ /* 0x000fe200047a1670 */
[----:B------:R-:W-:Y:S01]  /*d8e0*/  FMUL R9, R9, UR20 ;  /* 0x0000001409097c20 */ /* 0x000fe20008400000 */
[----:B------:R-:W-:Y:S01]  /*d8f0*/  F2FP.SATFINITE.E4M3.F32.PACK_AB_MERGE_C R15, RZ, R15, RZ ;  /* 0x0000000fff0f723e */ /* 0x000fe200048070ff */
[----:B------:R0:W-:Y:S01]  /*d900*/  @!P2 STG.E.U8 desc[UR16][R26.64+0x79], R163 ;  /* 0x000079a31a00a986 */ /* 0x0001e2000c101110 */
[C---:B------:R-:W-:Y:S01]  /*d910*/  ISETP.LT.OR P2, PT, R41.reuse, 0xa, !P1 ;  /* 0x0000000a2900780c */ /* 0x040fe20004f41670 */
        /* <DEDUP_REMOVED lines=9> */
[----:B------:R-:W-:Y:S01]  /*d9b0*/  F2FP.SATFINITE.E4M3.F32.PACK_AB_MERGE_C R11, RZ, R11, RZ ;  /* 0x0000000bff0b723e */ /* 0x000fe200048070ff */
[----:B------:R2:W-:Y:S01]  /*d9c0*/  @!P5 STG.E.U8 desc[UR16][R30.64], R33 ;  /* 0x000000211e00d986 */ /* 0x0005e2000c101110 */
[----:B------:R-:W-:Y:S01]  /*d9d0*/  ISETP.LT.OR P5, PT, R41, 0x9, !P0 ;  /* 0x000000092900780c */ /* 0x000fe200047a1670 */
[----:B------:R-:W-:Y:S01]  /*d9e0*/  FMUL R5, R5, UR20 ;  /* 0x0000001405057c20 */ /* 0x000fe20008400000 */
[----:B0-----:R-:W-:Y:S01]  /*d9f0*/  F2FP.SATFINITE.E4M3.F32.PACK_AB_MERGE_C R27, RZ, R156, RZ ;  /* 0x0000009cff1b723e */ /* 0x001fe200048070ff */
[----:B-----5:R-:W-:Y:S01]  /*da00*/  FMUL R0, R0, UR20 ;  /* 0x0000001400007c20 */ /* 0x020fe20008400000 */
[----:B------:R-:W-:Y:S01]  /*da10*/  F2FP.SATFINITE.E4M3.F32.PACK_AB_MERGE_C R9, RZ, R9, RZ ;  /* 0x00000009ff09723e */ /* 0x000fe200048070ff */
[----:B------:R-:W-:Y:S01]  /*da20*/  FMUL R6, R6, UR20 ;  /* 0x0000001406067c20 */ /* 0x000fe20008400000 */
[----:B------:R-:W-:Y:S01]  /*da30*/  F2FP.SATFINITE.E4M3.F32.PACK_AB_MERGE_C R7, RZ, R7, RZ ;  /* 0x00000007ff07723e */ /* 0x000fe200048070ff */
[----:B------:R-:W3:Y:S01]  /*da40*/  LDL.LU R221, [R1+0x14] ;  /* 0x0000140001dd7983 */ /* 0x000ee20000300800 */
[----:B-1----:R-:W-:Y:S01]  /*da50*/  F2FP.SATFINITE.E4M3.F32.PACK_AB_MERGE_C R25, RZ, R158, RZ ;  /* 0x0000009eff19723e */ /* 0x002fe200048070ff */
[----:B------:R-:W-:Y:S01]  /*da60*/  FMUL R2, R2, UR20 ;  /* 0x0000001402027c20 */ /* 0x000fe20008400000 */
[----:B------:R-:W-:Y:S01]  /*da70*/  F2FP.SATFINITE.E4M3.F32.PACK_AB_MERGE_C R5, RZ, R5, RZ ;  /* 0x00000005ff05723e */ /* 0x000fe200048070ff */
[----:B------:R-:W-:Y:S01]  /*da80*/  @!P6 STG.E.U8 desc[UR16][R30.64+0x1], R159 ;  /* 0x0000019f1e00e986 */ /* 0x000fe2000c101110 */
[----:B------:R-:W-:Y:S01]  /*da90*/  ISETP.LT.OR P6, PT, R41, 0xa, !P0 ;  /* 0x0000000a2900780c */ /* 0x000fe200047c1670 */
[----:B------:R-:W-:Y:S01]  /*daa0*/  FMUL R3, R3, UR20 ;  /* 0x0000001403037c20 */ /* 0x000fe20008400000 */
[----:B--2---:R-:W-:Y:S01]  /*dab0*/  F2FP.SATFINITE.E4M3.F32.PACK_AB_MERGE_C R33, RZ, R152, RZ ;  /* 0x00000098ff21723e */ /* 0x004fe200048070ff */
[----:B------:R-:W-:Y:S01]  /*dac0*/  @!P2 STG.E.U8 desc[UR16][R28.64+0x9], R157 ;  /* 0x0000099d1c00a986 */ /* 0x000fe2000c101110 */
[----:B------:R-:W-:Y:S01]  /*dad0*/  ISETP.LT.OR P2, PT, R41, 0x12, !P1 ;  /* 0x000000122900780c */ /* 0x000fe20004f41670 */
[----:B------:R-:W-:-:S02]  /*dae0*/  FMUL R4, R4, UR20 ;  /* 0x0000001404047c20 */ /* 0x000fc40008400000 */
[----:B------:R0:W-:Y:S01]  /*daf0*/  @!P3 STG.E.U8 desc[UR16][R28.64+0x8], R25 ;  /* 0x000008191c00b986 */ /* 0x0001e2000c101110 */
[----:B------:R-:W-:-:S03]  /*db00*/  ISETP.LT.OR P3, PT, R41, 0x11, !P1 ;  /* 0x000000112900780c */ /* 0x000fc60004f61670 */
[----:B------:R1:W-:Y:S01]  /*db10*/  @!P5 STG.E.U8 desc[UR16][R30.64+0x8], R27 ;  /* 0x0000081b1e00d986 */ /* 0x0003e2000c101110 */
[----:B------:R-:W-:-:S03]  /*db20*/  ISETP.LT.OR P5, PT, R41, 0x11, !P0 ;  /* 0x000000112900780c */ /* 0x000fc600047a1670 */
[----:B------:R-:W-:Y:S01]  /*db30*/  @!P6 STG.E.U8 desc[UR16][R30.64+0x9], R155 ;  /* 0x0000099b1e00e986 */ /* 0x000fe2000c101110 */
[----:B------:R-:W-:-:S03]  /*db40*/  ISETP.LT.OR P6, PT, R41, 0x12, !P0 ;  /* 0x000000122900780c */ /* 0x000fc600047c1670 */
[----:B------:R-:W-:Y:S01]  /*db50*/  @!P2 STG.E.U8 desc[UR16][R28.64+0x11], R153 ;  /* 0x000011991c00a986 */ /* 0x000fe2000c101110 */
[----:B------:R-:W-:Y:S02]  /*db60*/  ISETP.LT.OR P2, PT, R41, 0x1a, !P1 ;  /* 0x0000001a2900780c */ /* 0x000fe40004f41670 */
[----:B0-----:R-:W-:Y:S01]  /*db70*/  F2FP.SATFINITE.E4M3.F32.PACK_AB_MERGE_C R25, RZ, R154, RZ ;  /* 0x0000009aff19723e */ /* 0x001fe200048070ff */
[----:B------:R-:W2:Y:S01]  /*db80*/  LDL.LU R220, [R1+0x18] ;  /* 0x0000180001dc7983 */ /* 0x000ea20000300800 */
[----:B-1----:R-:W-:-:S03]  /*db90*/  F2FP.SATFINITE.E4M3.F32.PACK_AB_MERGE_C R27, RZ, R20, RZ ;  /* 0x00000014ff1b723e */ /* 0x002fc600048070ff */
[----:B------:R0:W-:Y:S01]  /*dba0*/  @!P3 STG.E.U8 desc[UR16][R28.64+0x10], R25 ;  /* 0x000010191c00b986 */ /* 0x0001e2000c101110 */
[----:B------:R-:W-:-:S03]  /*dbb0*/  ISETP.LT.OR P3, PT, R41, 0x19, !P1 ;  /* 0x000000192900780c */ /* 0x000fc60004f61670 */
[----:B------:R-:W-:Y:S01]  /*dbc0*/  @!P5 STG.E.U8 desc[UR16][R30.64+0x10], R33 ;  /* 0x000010211e00d986 */ /* 0x000fe2000c101110 */
[----:B------:R-:W-:-:S03]  /*dbd0*/  ISETP.LT.OR P5, PT, R41, 0x19, !P0 ;  /* 0x000000192900780c */ /* 0x000fc600047a1670 */
[----:B------:R1:W-:Y:S01]  /*dbe0*/  @!P6 STG.E.U8 desc[UR16][R30.64+0x11], R23 ;  /* 0x000011171e00e986 */ /* 0x0003e2000c101110 */
[----:B------:R-:W-:-:S03]  /*dbf0*/  ISETP.LT.OR P6, PT, R41, 0x1a, !P0 ;  /* 0x0000001a2900780c */ /* 0x000fc600047c1670 */
[----:B------:R4:W-:Y:S01]  /*dc00*/  @!P2 STG.E.U8 desc[UR16][R28.64+0x19], R21 ;  /* 0x000019151c00a986 */ /* 0x0009e2000c101110 */
[C---:B------:R-:W-:Y:S02]  /*dc10*/  ISETP.LT.OR P2, PT, R41.reuse, 0x22, !P1 ;  /* 0x000000222900780c */ /* 0x040fe40004f41670 */
[----:B0-----:R-:W-:Y:S01]  /*dc20*/  F2FP.SATFINITE.E4M3.F32.PACK_AB_MERGE_C R25, RZ, R22, RZ ;  /* 0x00000016ff19723e */ /* 0x001fe200048070ff */
[----:B------:R-:W2:Y:S04]  /*dc30*/  LDL.LU R222, [R1+0x1c] ;  /* 0x00001c0001de7983 */ /* 0x000ea80000300800 */
[----:B------:R-:W-:Y:S01]  /*dc40*/  @!P3 STG.E.U8 desc[UR16][R28.64+0x18], R25 ;  /* 0x000018191c00b986 */ /* 0x000fe2000c101110 */
[C---:B------:R-:W-:Y:S02]  /*dc50*/  ISETP.LT.OR P3, PT, R41.reuse, 0x21, !P1 ;  /* 0x000000212900780c */ /* 0x040fe40004f61670 */
[----:B-1----:R-:W-:Y:S01]  /*dc60*/  F2FP.SATFINITE.E4M3.F32.PACK_AB_MERGE_C R23, RZ, R18, RZ ;  /* 0x00000012ff17723e */ /* 0x002fe200048070ff */
[----:B------:R-:W-:Y:S01]  /*dc70*/  @!P5 STG.E.U8 desc[UR16][R30.64+0x18], R27 ;  /* 0x0000181b1e00d986 */ /* 0x000fe2000c101110 */
[----:B------:R-:W-:-:S02]  /*dc80*/  ISETP.LT.OR P5, PT, R41, 0x21, !P0 ;  /* 0x000000212900780c */ /* 0x000fc400047a1670 */
[----:B----4-:R-:W-:Y:S01]  /*dc90*/  F2FP.SATFINITE.E4M3.F32.PACK_AB_MERGE_C R21, RZ, R16, RZ ;  /* 0x00000010ff15723e */ /* 0x010fe200048070ff */
[----:B------:R0:W-:Y:S01]  /*dca0*/  @!P6 STG.E.U8 desc[UR16][R30.64+0x19], R19 ;  /* 0x000019131e00e986 */ /* 0x0001e2000c101110 */
[----:B------:R-:W-:-:S03]  /*dcb0*/  ISETP.LT.OR P6, PT, R41, 0x22, !P0 ;  /* 0x000000222900780c */ /* 0x000fc600047c1670 */
[----:B------:R1:W-:Y:S01]  /*dcc0*/  @!P2 STG.E.U8 desc[UR16][R28.64+0x21], R17 ;  /* 0x000021111c00a986 */ /* 0x0003e2000c101110 */
[----:B------:R-:W-:-:S03]  /*dcd0*/  ISETP.LT.OR P2, PT, R41, 0x2a, !P1 ;  /* 0x0000002a2900780c */ /* 0x000fc60004f41670 */
[----:B------:R-:W-:Y:S01]  /*dce0*/  @!P3 STG.E.U8 desc[UR16][R28.64+0x20], R23 ;  /* 0x000020171c00b986 */ /* 0x000fe2000c101110 */
[----:B------:R-:W-:-:S03]  /*dcf0*/  ISETP.LT.OR P3, PT, R41, 0x29, !P1 ;  /* 0x000000292900780c */ /* 0x000fc60004f61670 */
[----:B------:R-:W-:Y:S01]  /*dd00*/  @!P5 STG.E.U8 desc[UR16][R30.64+0x20], R21 ;  /* 0x000020151e00d986 */ /* 0x000fe2000c101110 */
[C---:B------:R-:W-:Y:S02]  /*dd10*/  ISETP.LT.OR P5, PT, R41.reuse, 0x29, !P0 ;  /* 0x000000292900780c */ /* 0x040fe400047a1670 */
[----:B0-----:R-:W-:Y:S01]  /*dd20*/  F2FP.SATFINITE.E4M3.F32.PACK_AB_MERGE_C R19, RZ, R14, RZ ;  /* 0x0000000eff13723e */ /* 0x001fe200048070ff */
[----:B------:R0:W-:Y:S01]  /*dd30*/  @!P6 STG.E.U8 desc[UR16][R30.64+0x21], R15 ;  /* 0x0000210f1e00e986 */ /* 0x0001e2000c101110 */
[C---:B------:R-:W-:Y:S02]  /*dd40*/  ISETP.LT.OR P6, PT, R41.reuse, 0x2a, !P0 ;  /* 0x0000002a2900780c */ /* 0x040fe400047c1670 */
[----:B-1----:R-:W-:Y:S01]  /*dd50*/  F2FP.SATFINITE.E4M3.F32.PACK_AB_MERGE_C R17, RZ, R12, RZ ;  /* 0x0000000cff11723e */ /* 0x002fe200048070ff */
        /* <DEDUP_REMOVED lines=15> */
[----:B0-----:R-:W-:Y:S02]  /*de50*/  F2FP.SATFINITE.E4M3.F32.PACK_AB_MERGE_C R11, RZ, R6, RZ ;  /* 0x00000006ff0b723e */ /* 0x001fe400048070ff */
[C---:B------:R-:W-:Y:S01]  /*de60*/  ISETP.LT.OR P5, PT, R41.reuse, 0x39, !P0 ;  /* 0x000000392900780c */ /* 0x040fe200047a1670 */
[----:B------:R0:W-:Y:S01]  /*de70*/  @!P6 STG.E.U8 desc[UR16][R30.64+0x31], R7 ;  /* 0x000031071e00e986 */ /* 0x0001e2000c101110 */
[----:B-1----:R-:W-:Y:S02]  /*de80*/  F2FP.SATFINITE.E4M3.F32.PACK_AB_MERGE_C R9, RZ, R4, RZ ;  /* 0x00000004ff09723e */ /* 0x002fe400048070ff */
[----:B------:R-:W-:Y:S01]  /*de90*/  ISETP.LT.OR P6, PT, R41, 0x3a, !P0 ;  /* 0x0000003a2900780c */ /* 0x000fe200047c1670 */
[----:B------:R1:W-:Y:S04]  /*dea0*/  @!P2 STG.E.U8 desc[UR16][R28.64+0x39], R5 ;  /* 0x000039051c00a986 */ /* 0x0003e8000c101110 */
[----:B------:R4:W-:Y:S01]  /*deb0*/  @!P3 STG.E.U8 desc[UR16][R28.64+0x38], R11 ;  /* 0x0000380b1c00b986 */ /* 0x0009e2000c101110 */
[----:B------:R-:W-:Y:S01]  /*dec0*/  FMUL R4, R227, UR20 ;  /* 0x00000014e3047c20 */ /* 0x000fe20008400000 */
[----:B------:R-:W-:-:S02]  /*ded0*/  ISETP.LT.OR P3, PT, R41, 0x41, !P1 ;  /* 0x000000412900780c */ /* 0x000fc40004f61670 */
[----:B0-----:R-:W-:Y:S02]  /*dee0*/  F2FP.SATFINITE.E4M3.F32.PACK_AB_MERGE_C R7, RZ, R3, RZ ;  /* 0x00000003ff07723e */ /* 0x001fe400048070ff */
[----:B-1----:R-:W-:Y:S01]  /*def0*/  F2FP.SATFINITE.E4M3.F32.PACK_AB_MERGE_C R5, RZ, R0, RZ ;  /* 0x00000000ff05723e */ /* 0x002fe200048070ff */
[----:B------:R-:W-:Y:S01]  /*df00*/  FMUL R0, R223, UR20 ;  /* 0x00000014df007c20 */ /* 0x000fe20008400000 */
[----:B------:R-:W-:Y:S01]  /*df10*/  ISETP.LT.OR P2, PT, R41, 0x42, !P1 ;  /* 0x000000422900780c */ /* 0x000fe20004f41670 */
[----:B------:R-:W2:Y:S01]  /*df20*/  LDL.LU R223, [R1+0x20] ;  /* 0x0000200001df7983 */ /* 0x000ea20000300800 */
[----:B----4-:R-:W-:Y:S02]  /*df30*/  F2FP.SATFINITE.E4M3.F32.PACK_AB_MERGE_C R11, RZ, R2, RZ ;  /* 0x00000002ff0b723e */ /* 0x010fe400048070ff */
[----:B------:R-:W-:Y:S01]  /*df40*/  F2FP.SATFINITE.E4M3.F32.PACK_AB_MERGE_C R13, RZ, R0, RZ ;  /* 0x00000000ff0d723e */ /* 0x000fe200048070ff */
[----:B---3--:R-:W-:Y:S01]  /*df50*/  FMUL R0, R225, UR20 ;  /* 0x00000014e1007c20 */ /* 0x008fe20008400000 */
[----:B------:R-:W-:Y:S01]  /*df60*/  FMUL R2, R224, UR20 ;  /* 0x00000014e0027c20 */ /* 0x000fe20008400000 */
[----:B------:R-:W3:Y:S04]  /*df70*/  LDL.LU R225, [R1+0x24] ;  /* 0x0000240001e17983 */ /* 0x000ee80000300800 */
[----:B------:R-:W4:Y:S01]  /*df80*/  LDL.LU R224, [R1+0x28] ;  /* 0x0000280001e07983 */ /* 0x000f220000300800 */
[----:B------:R-:W-:-:S03]  /*df90*/  FMUL R3, R226, UR20 ;  /* 0x00000014e2037c20 */ /* 0x000fc60008400000 */
[----:B------:R-:W4:Y:S04]  /*dfa0*/  LDL.LU R226, [R1+0x2c] ;  /* 0x00002c0001e27983 */ /* 0x000f280000300800 */
[----:B------:R-:W4:Y:S04]  /*dfb0*/  LDL.LU R227, [R1+0x30] ;  /* 0x0000300001e37983 */ /* 0x000f280000300800 */
[----:B------:R-:W-:Y:S01]  /*dfc0*/  @!P5 STG.E.U8 desc[UR16][R30.64+0x38], R9 ;  /* 0x000038091e00d986 */ /* 0x000fe2000c101110 */
[----:B------:R-:W-:-:S03]  /*dfd0*/  ISETP.LT.OR P5, PT, R41, 0x41, !P0 ;  /* 0x000000412900780c */ /* 0x000fc600047a1670 */
[----:B------:R0:W-:Y:S01]  /*dfe0*/  @!P6 STG.E.U8 desc[UR16][R30.64+0x39], R7 ;  /* 0x000039071e00e986 */ /* 0x0001e2000c101110 */
[----:B------:R-:W-:-:S03]  /*dff0*/  ISETP.LT.OR P6, PT, R41, 0x42, !P0 ;  /* 0x000000422900780c */ /* 0x000fc600047c1670 */
[----:B------:R-:W-:Y:S01]  /*e000*/  @!P3 STG.E.U8 desc[UR16][R28.64+0x40], R11 ;  /* 0x0000400b1c00b986 */ /* 0x000fe2000c101110 */
[----:B------:R-:W-:-:S03]  /*e010*/  ISETP.LT.OR P3, PT, R41, 0x49, !P1 ;  /* 0x000000492900780c */ /* 0x000fc60004f61670 */
[----:B------:R1:W-:Y:S01]  /*e020*/  @!P2 STG.E.U8 desc[UR16][R28.64+0x41], R5 ;  /* 0x000041051c00a986 */ /* 0x0003e2000c101110 */
[----:B0-----:R-:W-:-:S03]  /*e030*/  F2FP.SATFINITE.E4M3.F32.PACK_AB_MERGE_C R7, RZ, R0, RZ ;  /* 0x00000000ff07723e */ /* 0x001fc600048070ff */
[----:B------:R-:W-:Y:S01]  /*e040*/  @!P5 STG.E.U8 desc[UR16][R30.64+0x40], R13 ;  /* 0x0000400d1e00d986 */ /* 0x000fe2000c101110 */
[C---:B------:R-:W-:Y:S02]  /*e050*/  ISETP.LT.OR P2, PT, R41.reuse, 0x4a, !P1 ;  /* 0x0000004a2900780c */ /* 0x040fe40004f41670 */
[----:B-1----:R-:W-:Y:S01]  /*e060*/  F2FP.SATFINITE.E4M3.F32.PACK_AB_MERGE_C R5, RZ, R2, RZ ;  /* 0x00000002ff05723e */ /* 0x002fe200048070ff */
[----:B------:R0:W-:Y:S01]  /*e070*/  @!P6 STG.E.U8 desc[UR16][R30.64+0x41], R7 ;  /* 0x000041071e00e986 */ /* 0x0001e2000c101110 */
[C---:B------:R-:W-:Y:S02]  /*e080*/  ISETP.LT.OR P5, PT, R41.reuse, 0x49, !P0 ;  /* 0x000000492900780c */ /* 0x040fe400047a1670 */
[C---:B------:R-:W-:Y:S01]  /*e090*/  ISETP.LT.OR P6, PT, R41.reuse, 0x4a, !P0 ;  /* 0x0000004a2900780c */ /* 0x040fe200047c1670 */
[----:B------:R1:W-:Y:S01]  /*e0a0*/  @!P3 STG.E.U8 desc[UR16][R28.64+0x48], R5 ;  /* 0x000048051c00b986 */ /* 0x0003e2000c101110 */
[----:B------:R-:W-:Y:S02]  /*e0b0*/  ISETP.LT.OR P3, PT, R41, 0x51, !P1 ;  /* 0x000000512900780c */ /* 0x000fe40004f61670 */
[----:B------:R-:W-:-:S02]  /*e0c0*/  F2FP.SATFINITE.E4M3.F32.PACK_AB_MERGE_C R9, RZ, R3, RZ ;  /* 0x00000003ff09723e */ /* 0x000fc400048070ff */
[----:B------:R-:W-:-:S03]  /*e0d0*/  F2FP.SATFINITE.E4M3.F32.PACK_AB_MERGE_C R11, RZ, R4, RZ ;  /* 0x00000004ff0b723e */ /* 0x000fc600048070ff */
[----:B------:R1:W-:Y:S04]  /*e0e0*/  @!P2 STG.E.U8 desc[UR16][R28.64+0x49], R9 ;  /* 0x000049091c00a986 */ /* 0x0003e8000c101110 */
[----:B------:R-:W-:Y:S01]  /*e0f0*/  @!P5 STG.E.U8 desc[UR16][R30.64+0x48], R11 ;  /* 0x0000480b1e00d986 */ /* 0x000fe2000c101110 */
[----:B------:R-:W-:-:S03]  /*e100*/  FMUL R0, R221, UR20 ;  /* 0x00000014dd007c20 */ /* 0x000fc60008400000 */
[----:B------:R-:W4:Y:S02]  /*e110*/  LDL.LU R221, [R1+0x34] ;  /* 0x0000340001dd7983 */ /* 0x000f240000300800 */
[----:B0-----:R-:W-:-:S05]  /*e120*/  F2FP.SATFINITE.E4M3.F32.PACK_AB_MERGE_C R7, RZ, R0, RZ ;  /* 0x00000000ff07723e */ /* 0x001fca00048070ff */
[----:B------:R-:W-:Y:S01]  /*e130*/  @!P6 STG.E.U8 desc[UR16][R30.64+0x49], R7 ;  /* 0x000049071e00e986 */ /* 0x000fe2000c101110 */
[----:B--2---:R-:W-:-:S03]  /*e140*/  FMUL R2, R220, UR20 ;  /* 0x00000014dc027c20 */ /* 0x004fc60008400000 */
[----:B------:R-:W2:Y:S02]  /*e150*/  LDL.LU R220, [R1+0x38] ;  /* 0x0000380001dc7983 */ /* 0x000ea40000300800 */
[----:B-1----:R-:W-:-:S05]  /*e160*/  F2FP.SATFINITE.E4M3.F32.PACK_AB_MERGE_C R5, RZ, R2, RZ ;  /* 0x00000002ff05723e */ /* 0x002fca00048070ff */
[----:B------:R0:W-:Y:S01]  /*e170*/  @!P3 STG.E.U8 desc[UR16][R28.64+0x50], R5 ;  /* 0x000050051c00b986 */ /* 0x0001e2000c101110 */
[----:B------:R-:W-:-:S03]  /*e180*/  FMUL R3, R222, UR20 ;  /* 0x00000014de037c20 */ /* 0x000fc60008400000 */
[----:B------:R-:W2:Y:S02]  /*e190*/  LDL.LU R222, [R1+0x3c] ;  /* 0x00003c0001de7983 */ /* 0x000ea40000300800 */
[----:B------:R-:W-:Y:S01]  /*e1a0*/  F2FP.SATFINITE.E4M3.F32.PACK_AB_MERGE_C R9, RZ, R3, RZ ;  /* 0x00000003ff09723e */ /* 0x000fe200048070ff */
[----:B------:R-:W-:Y:S02]  /*e1b0*/  FMUL R0, R223, UR20 ;  /* 0x00000014df007c20 */ /* 0x000fe40008400000 */
[----:B------:R-:W2:Y:S03]  /*e1c0*/  LDL.LU R223, [R1+0x40] ;  /* 0x0000400001df7983 */ /* 0x000ea60000300800 */
[----:B------:R-:W-:Y:S01]  /*e1d0*/  F2FP.SATFINITE.E4M3.F32.PACK_AB_MERGE_C R13, RZ, R0, RZ ;  /* 0x00000000ff0d723e */ /* 0x000fe200048070ff */
[----:B---3--:R-:W-:Y:S02]  /*e1e0*/  FMUL R2, R225, UR20 ;  /* 0x00000014e1027c20 */ /* 0x008fe40008400000 */
[----:B------:R-:W3:Y:S01]  /*e1f0*/  LDL.LU R225, [R1+0x44] ;  /* 0x0000440001e17983 */ /* 0x000ee20000300800 */
[----:B----4-:R-:W-:-:S03]  /*e200*/  FMUL R0, R224, UR20 ;  /* 0x00000014e0007c20 */ /* 0x010fc60008400000 */
[----:B------:R-:W4:Y:S01]  /*e210*/  LDL.LU R224, [R1+0x48] ;  /* 0x0000480001e07983 */ /* 0x000f220000300800 */
[----:B------:R-:W-:Y:S01]  /*e220*/  FMUL R3, R226, UR20 ;  /* 0x00000014e2037c20 */ /* 0x000fe20008400000 */
[----:B0-----:R-:W-:Y:S02]  /*e230*/  F2FP.SATFINITE.E4M3.F32.PACK_AB_MERGE_C R5, RZ, R0, RZ ;  /* 0x00000000ff05723e */ /* 0x001fe400048070ff */
[----:B------:R-:W4:Y:S01]  /*e240*/  LDL.LU R226, [R1+0x4c] ;  /* 0x00004c0001e27983 */ /* 0x000f220000300800 */
[----:B------:R-:W-:-:S03]  /*e250*/  FMUL R0, R227, UR20 ;  /* 0x00000014e3007c20 */ /* 0x000fc60008400000 */
[----:B------:R-:W4:Y:S01]  /*e260*/  LDL.LU R227, [R1+0x50] ;  /* 0x0000500001e37983 */ /* 0x000f220000300800 */
[C---:B------:R-:W-:Y:S02]  /*e270*/  ISETP.LT.OR P2, PT, R41.reuse, 0x52, !P1 ;  /* 0x000000522900780c */ /* 0x040fe40004f41670 */
[C---:B------:R-:W-:Y:S01]  /*e280*/  ISETP.LT.OR P6, PT, R41.reuse, 0x52, !P0 ;  /* 0x000000522900780c */ /* 0x040fe200047c1670 */
[----:B------:R-:W4:Y:S01]  /*e290*/  LDL.LU R219, [R1+0x54] ;  /* 0x0000540001db7983 */ /* 0x000f220000300800 */
[C---:B------:R-:W-:Y:S02]  /*e2a0*/  ISETP.LT.OR P5, PT, R41.reuse, 0x51, !P0 ;  /* 0x000000512900780c */ /* 0x040fe400047a1670 */
[----:B------:R-:W-:Y:S02]  /*e2b0*/  ISETP.LT.OR P3, PT, R41, 0x59, !P1 ;  /* 0x000000592900780c */ /* 0x000fe40004f61670 */
[----:B------:R-:W-:Y:S02]  /*e2c0*/  F2FP.SATFINITE.E4M3.F32.PACK_AB_MERGE_C R7, RZ, R2, RZ ;  /* 0x00000002ff07723e */ /* 0x000fe400048070ff */
[----:B------:R-:W-:-:S03]  /*e2d0*/  F2FP.SATFINITE.E4M3.F32.PACK_AB_MERGE_C R11, RZ, R0, RZ ;  /* 0x00000000ff0b723e */ /* 0x000fc600048070ff */
[----:B------:R0:W-:Y:S01]  /*e2e0*/  @!P2 STG.E.U8 desc[UR16][R28.64+0x51], R9 ;  /* 0x000051091c00a986 */ /* 0x0001e2000c101110 */
[----:B------:R-:W-:-:S03]  /*e2f0*/  ISETP.LT.OR P2, PT, R41, 0x5a, !P1 ;  /* 0x0000005a2900780c */ /* 0x000fc60004f41670 */
[----:B------:R-:W-:Y:S01]  /*e300*/  @!P6 STG.E.U8 desc[UR16][R30.64+0x51], R7 ;  /* 0x000051071e00e986 */ /* 0x000fe2000c101110 */
[----:B------:R-:W-:-:S03]  /*e310*/  ISETP.LT.OR P6, PT, R41, 0x5a, !P0 ;  /* 0x0000005a2900780c */ /* 0x000fc600047c1670 */
[----:B------:R-:W-:Y:S01]  /*e320*/  @!P5 STG.E.U8 desc[UR16][R30.64+0x50], R13 ;  /* 0x0000500d1e00d986 */ /* 0x000fe2000c101110 */
[----:B0-----:R-:W-:-:S03]  /*e330*/  F2FP.SATFINITE.E4M3.F32.PACK_AB_MERGE_C R9, RZ, R3, RZ ;  /* 0x00000003ff09723e */ /* 0x001fc600048070ff */
[----:B------:R0:W-:Y:S04]  /*e340*/  @!P3 STG.E.U8 desc[UR16][R28.64+0x58], R5 ;  /* 0x000058051c00b986 */ /* 0x0001e8000c101110 */
[----:B------:R1:W-:Y:S01]  /*e350*/  @!P2 STG.E.U8 desc[UR16][R28.64+0x59], R9 ;  /* 0x000059091c00a986 */ /* 0x0003e2000c101110 */
[----:B------:R-:W-:-:S03]  /*e360*/  FMUL R0, R221, UR20 ;  /* 0x00000014dd007c20 */ /* 0x000fc60008400000 */
[----:B------:R-:W4:Y:S02]  /*e370*/  LDL.LU R221, [R1+0x58] ;  /* 0x0000580001dd7983 */ /* 0x000f240000300800 */
[----:B0-----:R-:W-:-:S05]  /*e380*/  F2FP.SATFINITE.E4M3.F32.PACK_AB_MERGE_C R5, RZ, R0, RZ ;  /* 0x00000000ff05723e */ /* 0x001fca00048070ff */
[----:B------:R0:W-:Y:S01]  /*e390*/  @!P6 STG.E.U8 desc[UR16][R30.64+0x59], R5 ;  /* 0x000059051e00e986 */ /* 0x0001e2000c101110 */
[----:B--2---:R-:W-:-:S03]  /*e3a0*/  FMUL R2, R220, UR20 ;  /* 0x00000014dc027c20 */ /* 0x004fc60008400000 */
[----:B------:R-:W2:Y:S02]  /*e3b0*/  LDL.LU R220, [R1+0x5c] ;  /* 0x00005c0001dc7983 */ /* 0x000ea40000300800 */
[----:B------:R-:W-:Y:S01]  /*e3c0*/  F2FP.SATFINITE.E4M3.F32.PACK_AB_MERGE_C R7, RZ, R2, RZ ;  /* 0x00000002ff07723e */ /* 0x000fe200048070ff */
[----:B------:R-:W-:Y:S02]  /*e3d0*/  FMUL R3, R222, UR20 ;  /* 0x00000014de037c20 */ /* 0x000fe40008400000 */
[----:B------:R-:W2:Y:S03]  /*e3e0*/  LDL.LU R222, [R1+0x60] ;  /* 0x0000600001de7983 */ /* 0x000ea60000300800 */
[----:B-1----:R-:W-:Y:S01]  /*e3f0*/  F2FP.SATFINITE.E4M3.F32.PACK_AB_MERGE_C R9, RZ, R3, RZ ;  /* 0x00000003ff09723e */ /* 0x002fe200048070ff */
[----:B------:R-:W-:Y:S02]  /*e400*/  FMUL R4, R223, UR20 ;  /* 0x00000014df047c20 */ /* 0x000fe40008400000 */
[----:B------:R-:W2:Y:S01]  /*e410*/  LDL.LU R223, [R1+0x64] ;  /* 0x0000640001df7983 */ /* 0x000ea20000300800 */
[----:B---3--:R-:W-:-:S03]  /*e420*/  FMUL R0, R225, UR20 ;  /* 0x00000014e1007c20 */ /* 0x008fc60008400000 */
[----:B------:R-:W3:Y:S01]  /*e430*/  LDL.LU R225, [R1+0x68] ;  /* 0x0000680001e17983 */ /* 0x000ee20000300800 */
[----:B----4-:R-:W-:Y:S01]  /*e440*/  FMUL R2, R224, UR20 ;  /* 0x00000014e0027c20 */ /* 0x010fe20008400000 */
[----:B0-----:R-:W-:Y:S02]  /*e450*/  F2FP.SATFINITE.E4M3.F32.PACK_AB_MERGE_C R5, RZ, R0, RZ ;  /* 0x00000000ff05723e */ /* 0x001fe400048070ff */
[----:B------:R-:W4:Y:S01]  /*e460*/  LDL.LU R224, [R1+0x6c] ;  /* 0x00006c0001e07983 */ /* 0x000f220000300800 */
[----:B------:R-:W-:-:S03]  /*e470*/  FMUL R3, R226, UR20 ;  /* 0x00000014e2037c20 */ /* 0x000fc60008400000 */
[----:B------:R-:W4:Y:S01]  /*e480*/  LDL.LU R226, [R1+0x70] ;  /* 0x0000700001e27983 */ /* 0x000f220000300800 */
[----:B------:R-:W-:-:S03]  /*e490*/  FMUL R0, R227, UR20 ;  /* 0x00000014e3007c20 */ /* 0x000fc60008400000 */
[----:B------:R-:W4:Y:S01]  /*e4a0*/  LDL.LU R227, [R1+0x74] ;  /* 0x0000740001e37983 */ /* 0x000f220000300800 */
[C---:B------:R-:W-:Y:S02]  /*e4b0*/  ISETP.LT.OR P5, PT, R41.reuse, 0x59, !P0 ;  /* 0x000000592900780c */ /* 0x040fe400047a1670 */
[C---:B------:R-:W-:Y:S02]  /*e4c0*/  ISETP.LT.OR P2, PT, R41.reuse, 0x62, !P1 ;  /* 0x000000622900780c */ /* 0x040fe40004f41670 */
[C---:B------:R-:W-:Y:S02]  /*e4d0*/  ISETP.LT.OR P3, PT, R41.reuse, 0x61, !P1 ;  /* 0x000000612900780c */ /* 0x040fe40004f61670 */
[----:B------:R-:W-:-:S07]  /*e4e0*/  ISETP.LT.OR P6, PT, R41, 0x62, !P0 ;  /* 0x000000622900780c */ /* 0x000fce00047c1670 */
[----:B------:R-:W-:Y:S01]  /*e4f0*/  @!P5 STG.E.U8 desc[UR16][R30.64+0x58], R11 ;  /* 0x0000580b1e00d986 */ /* 0x000fe2000c101110 */
[----:B------:R-:W-:-:S03]  /*e500*/  ISETP.LT.OR P5, PT, R41, 0x61, !P0 ;  /* 0x000000612900780c */ /* 0x000fc600047a1670 */
[----:B------:R0:W-:Y:S01]  /*e510*/  @!P2 STG.E.U8 desc[UR16][R28.64+0x61], R9 ;  /* 0x000061091c00a986 */ /* 0x0001e2000c101110 */
[----:B------:R-:W-:-:S03]  /*e520*/  ISETP.LT.OR P2, PT, R41, 0x6a, !P1 ;  /* 0x0000006a2900780c */ /* 0x000fc60004f41670 */
[----:B------:R1:W-:Y:S01]  /*e530*/  @!P3 STG.E.U8 desc[UR16][R28.64+0x60], R7 ;  /* 0x000060071c00b986 */ /* 0x0003e2000c101110 */
[----:B------:R-:W-:Y:S02]  /*e540*/  ISETP.LT.OR P3, PT, R41, 0x69, !P1 ;  /* 0x000000692900780c */ /* 0x000fe40004f61670 */
[----:B------:R-:W-:Y:S01]  /*e550*/  F2FP.SATFINITE.E4M3.F32.PACK_AB_MERGE_C R13, RZ, R4, RZ ;  /* 0x00000004ff0d723e */ /* 0x000fe200048070ff */
[----:B------:R1:W-:Y:S01]  /*e560*/  @!P6 STG.E.U8 desc[UR16][R30.64+0x61], R5 ;  /* 0x000061051e00e986 */ /* 0x0003e2000c101110 */
[----:B0-----:R-:W-:-:S03]  /*e570*/  F2FP.SATFINITE.E4M3.F32.PACK_AB_MERGE_C R9, RZ, R3, RZ ;  /* 0x00000003ff09723e */ /* 0x001fc600048070ff */
[----:B------:R-:W-:Y:S01]  /*e580*/  @!P5 STG.E.U8 desc[UR16][R30.64+0x60], R13 ;  /* 0x0000600d1e00d986 */ /* 0x000fe2000c101110 */
[----:B-1----:R-:W-:-:S03]  /*e590*/  F2FP.SATFINITE.E4M3.F32.PACK_AB_MERGE_C R7, RZ, R2, RZ ;  /* 0x00000002ff07723e */ /* 0x002fc600048070ff */
[----:B------:R-:W-:Y:S01]  /*e5a0*/  @!P2 STG.E.U8 desc[UR16][R28.64+0x69], R9 ;  /* 0x000069091c00a986 */ /* 0x000fe2000c101110 */
[C---:B------:R-:W-:Y:S02]  /*e5b0*/  ISETP.LT.OR P5, PT, R41.reuse, 0x69, !P0 ;  /* 0x000000692900780c */ /* 0x040fe400047a1670 */
[C---:B------:R-:W-:Y:S01]  /*e5c0*/  ISETP.LT.OR P6, PT, R41.reuse, 0x6a, !P0 ;  /* 0x0000006a2900780c */ /* 0x040fe200047c1670 */
[----:B------:R0:W-:Y:S01]  /*e5d0*/  @!P3 STG.E.U8 desc[UR16][R28.64+0x68], R7 ;  /* 0x000068071c00b986 */ /* 0x0001e2000c101110 */
[----:B------:R-:W-:Y:S01]  /*e5e0*/  ISETP.LT.OR P2, PT, R41, 0x72, !P1 ;  /* 0x000000722900780c */ /* 0x000fe20004f41670 */
[----:B------:R-:W-:Y:S01]  /*e5f0*/  FMUL R2, R219, UR20 ;  /* 0x00000014db027c20 */ /* 0x000fe20008400000 */
[----:B------:R-:W-:Y:S02]  /*e600*/  ISETP.LT.OR P3, PT, R41, 0x71, !P1 ;  /* 0x000000712900780c */ /* 0x000fe40004f61670 */
[----:B------:R-:W-:Y:S02]  /*e610*/  F2FP.SATFINITE.E4M3.F32.PACK_AB_MERGE_C R11, RZ, R0, RZ ;  /* 0x00000000ff0b723e */ /* 0x000fe400048070ff */
[----:B------:R-:W-:-:S03]  /*e620*/  F2FP.SATFINITE.E4M3.F32.PACK_AB_MERGE_C R5, RZ, R2, RZ ;  /* 0x00000002ff05723e */ /* 0x000fc600048070ff */
[----:B------:R-:W-:Y:S01]  /*e630*/  @!P5 STG.E.U8 desc[UR16][R30.64+0x68], R11 ;  /* 0x0000680b1e00d986 */ /* 0x000fe2000c101110 */
[----:B------:R-:W-:-:S03]  /*e640*/  ISETP.LT.OR P5, PT, R41, 0x71, !P0 ;  /* 0x000000712900780c */ /* 0x000fc600047a1670 */
[----:B------:R-:W-:Y:S01]  /*e650*/  @!P6 STG.E.U8 desc[UR16][R30.64+0x69], R5 ;  /* 0x000069051e00e986 */ /* 0x000fe2000c101110 */
[----:B------:R-:W-:Y:S01]  /*e660*/  ISETP.LT.OR P6, PT, R41, 0x72, !P0 ;  /* 0x000000722900780c */ /* 0x000fe200047c1670 */
[----:B------:R-:W-:-:S05]  /*e670*/  FMUL R0, R221, UR20 ;  /* 0x00000014dd007c20 */ /* 0x000fca0008400000 */
[----:B0-----:R-:W-:-:S05]  /*e680*/  F2FP.SATFINITE.E4M3.F32.PACK_AB_MERGE_C R7, RZ, R0, RZ ;  /* 0x00000000ff07723e */ /* 0x001fca00048070ff */
[----:B------:R0:W-:Y:S01]  /*e690*/  @!P3 STG.E.U8 desc[UR16][R28.64+0x70], R7 ;  /* 0x000070071c00b986 */ /* 0x0001e2000c101110 */
[C---:B------:R-:W-:Y:S02]  /*e6a0*/  ISETP.LT.OR P3, PT, R41.reuse, 0x79, !P0 ;  /* 0x000000792900780c */ /* 0x040fe40004761670 */
[----:B------:R-:W-:Y:S01]  /*e6b0*/  ISETP.LT.OR P0, PT, R41, 0x7a, !P0 ;  /* 0x0000007a2900780c */ /* 0x000fe20004701670 */
[----:B--2---:R-:W-:-:S05]  /*e6c0*/  FMUL R3, R220, UR20 ;  /* 0x00000014dc037c20 */ /* 0x004fca0008400000 */
[----:B------:R-:W-:-:S05]  /*e6d0*/  F2FP.SATFINITE.E4M3.F32.PACK_AB_MERGE_C R9, RZ, R3, RZ ;  /* 0x00000003ff09723e */ /* 0x000fca00048070ff */
[----:B------:R1:W-:Y:S01]  /*e6e0*/  @!P2 STG.E.U8 desc[UR16][R28.64+0x71], R9 ;  /* 0x000071091c00a986 */ /* 0x0003e2000c101110 */
[C---:B------:R-:W-:Y:S02]  /*e6f0*/  ISETP.LT.OR P2, PT, R41.reuse, 0x79, !P1 ;  /* 0x000000792900780c */ /* 0x040fe40004f41670 */
[----:B------:R-:W-:Y:S01]  /*e700*/  ISETP.LT.OR P1, PT, R41, 0x7a, !P1 ;  /* 0x0000007a2900780c */ /* 0x000fe20004f21670 */
[----:B------:R-:W-:-:S05]  /*e710*/  FMUL R0, R222, UR20 ;  /* 0x00000014de007c20 */ /* 0x000fca0008400000 */
[----:B------:R-:W-:-:S05]  /*e720*/  F2FP.SATFINITE.E4M3.F32.PACK_AB_MERGE_C R13, RZ, R0, RZ ;  /* 0x00000000ff0d723e */ /* 0x000fca00048070ff */
[----:B------:R2:W-:Y:S01]  /*e730*/  @!P5 STG.E.U8 desc[UR16][R30.64+0x70], R13 ;  /* 0x0000700d1e00d986 */ /* 0x0005e2000c101110 */
[----:B------:R-:W-:Y:S01]  /*e740*/  FMUL R0, R223, UR20 ;  /* 0x00000014df007c20 */ /* 0x000fe20008400000 */
[----:B---3--:R-:W-:Y:S01]  /*e750*/  FMUL R2, R225, UR20 ;  /* 0x00000014e1027c20 */ /* 0x008fe20008400000 */
[----:B----4-:R-:W-:-:S03]  /*e760*/  FMUL R3, R224, UR20 ;  /* 0x00000014e0037c20 */ /* 0x010fc60008400000 */
[----:B0-----:R-:W-:Y:S01]  /*e770*/  F2FP.SATFINITE.E4M3.F32.PACK_AB_MERGE_C R7, RZ, R0, RZ ;  /* 0x00000000ff07723e */ /* 0x001fe200048070ff */
[----:B------:R-:W-:Y:S01]  /*e780*/  FMUL R4, R226, UR20 ;  /* 0x00000014e2047c20 */ /* 0x000fe20008400000 */
[----:B------:R-:W-:Y:S01]  /*e790*/  FMUL R5, R227, UR20 ;  /* 0x00000014e3057c20 */ /* 0x000fe20008400000 */
[----:B-1----:R-:W-:Y:S02]  /*e7a0*/  F2FP.SATFINITE.E4M3.F32.PACK_AB_MERGE_C R9, RZ, R2, RZ ;  /* 0x00000002ff09723e */ /* 0x002fe400048070ff */
[----:B------:R-:W-:Y:S02]  /*e7b0*/  F2FP.SATFINITE.E4M3.F32.PACK_AB_MERGE_C R3, RZ, R3, RZ ;  /* 0x00000003ff03723e */ /* 0x000fe400048070ff */
[----:B------:R-:W-:Y:S02]  /*e7c0*/  F2FP.SATFINITE.E4M3.F32.PACK_AB_MERGE_C R11, RZ, R4, RZ ;  /* 0x00000004ff0b723e */ /* 0x000fe400048070ff */
[----:B------:R-:W-:Y:S01]  /*e7d0*/  F2FP.SATFINITE.E4M3.F32.PACK_AB_MERGE_C R5, RZ, R5, RZ ;  /* 0x00000005ff05723e */ /* 0x000fe200048070ff */
[----:B------:R2:W-:Y:S04]  /*e7e0*/  @!P6 STG.E.U8 desc[UR16][R30.64+0x71], R7 ;  /* 0x000071071e00e986 */ /* 0x0005e8000c101110 */
[----:B------:R2:W-:Y:S04]  /*e7f0*/  @!P2 STG.E.U8 desc[UR16][R28.64+0x78], R9 ;  /* 0x000078091c00a986 */ /* 0x0005e8000c101110 */
[----:B------:R2:W-:Y:S04]  /*e800*/  @!P1 STG.E.U8 desc[UR16][R28.64+0x79], R3 ;  /* 0x000079031c009986 */ /* 0x0005e8000c101110 */
[----:B------:R2:W-:Y:S04]  /*e810*/  @!P3 STG.E.U8 desc[UR16][R30.64+0x78], R11 ;  /* 0x0000780b1e00b986 */ /* 0x0005e8000c101110 */
[----:B------:R2:W-:Y:S02]  /*e820*/  @!P0 STG.E.U8 desc[UR16][R30.64+0x79], R5 ;  /* 0x000079051e008986 */ /* 0x0005e4000c101110 */
.L_x_296:
[----:B------:R-:W-:Y:S05]  /*e830*/  BSYNC B0 ;  /* 0x0000000000007941 */ /* 0x000fea0003800000 */
.L_x_38:
[----:B0-2---:R-:W2:Y:S04]  /*e840*/  LDL.LU R3, [R1+0x80] ;  /* 0x0000800001037983 */ /* 0x005ea80000300800 */
[----:B-----5:R-:W2:Y:S01]  /*e850*/  LDL.LU R2, [R1+0x84] ;  /* 0x0000840001027983 */ /* 0x020ea20000300800 */
[----:B------:R-:W-:Y:S01]  /*e860*/  ULDC UR6, c[0x0][0xc] ;  /* 0x0000030000067ab9 */ /* 0x000fe20000000800 */
[----:B------:R-:W-:Y:S01]  /*e870*/  ULDC UR7, c[0x0][0x10] ;  /* 0x0000040000077ab9 */ /* 0x000fe20000000800 */
[----:B------:R-:W2:Y:S01]  /*e880*/  LDC R5, c[0x0][0x14] ;  /* 0x00000500ff057b82 */ /* 0x000ea20000000800 */
[----:B------:R-:W-:Y:S01]  /*e890*/  UIMAD.WIDE.U32 UR6, UR6, UR7, URZ ;  /* 0x00000007060672a5 */ /* 0x000fe2000f8e003f */
[----:B------:R-:W-:Y:S01]  /*e8a0*/  PRMT R0, RZ, 0x7610, R0 ;  /* 0x00007610ff007816 */ /* 0x000fe20000000000 */
[----:B------:R-:W-:-:S04]  /*e8b0*/  UMOV UR22, 0xffffffff ;  /* 0xffffffff00167882 */ /* 0x000fc80000000000 */
[----:B--2---:R-:W-:-:S04]  /*e8c0*/  IMAD.WIDE.U32 R2, R5, UR6, R2 ;  /* 0x0000000605027c25 */ /* 0x004fc8000f8e0002 */
[----:B------:R-:W-:Y:S01]  /*e8d0*/  IMAD R5, R5, UR7, RZ ;  /* 0x0000000705057c24 */ /* 0x000fe2000f8e02ff */
[----:B------:R-:W-:Y:S01]  /*e8e0*/  ULDC.64 UR6, c[0x0][0x650] ;  /* 0x0001940000067ab9 */ /* 0x000fe20000000a00 */
[----:B------:R-:W-:Y:S01]  /*e8f0*/  IMAD.MOV.U32 R19, RZ, RZ, R2 ;  /* 0x000000ffff137224 */ /* 0x000fe200078e0002 */
[----:B------:R-:W-:Y:S01]  /*e900*/  ISETP.GE.U32.AND P0, PT, R2, UR6, PT ;  /* 0x0000000602007c0c */ /* 0x000fe2000bf06070 */
[----:B------:R-:W-:Y:S02]  /*e910*/  IMAD.IADD R22, R3, 0x1, R5 ;  /* 0x0000000103167824 */ /* 0x000fe400078e0205 */
[----:B------:R-:W-:-:S03]  /*e920*/  IMAD.MOV.U32 R2, RZ, RZ, -0x1 ;  /* 0xffffffffff027424 */ /* 0x000fc600078e00ff */
[----:B------:R0:W-:Y:S01]  /*e930*/  STL [R1+0x80], R22 ;  /* 0x0000801601007387 */ /* 0x0001e20000100800 */
[----:B------:R-:W-:-:S03]  /*e940*/  ISETP.GE.U32.AND.EX P0, PT, R22, UR7, PT, P0 ;  /* 0x0000000716007c0c */ /* 0x000fc6000bf06100 */
[----:B------:R0:W-:Y:S04]  /*e950*/  STL [R1+0x84], R19 ;  /* 0x0000841301007387 */ /* 0x0001e80000100800 */
[----:B------:R0:W-:Y:S06]  /*e960*/  STL [R1+0x88], R2 ;  /* 0x0000880201007387 */ /* 0x0001ec0000100800 */
[----:B------:R-:W-:Y:S05]  /*e970*/  @P0 BRA `(.L_x_297) ;  /* 0x00000004006c0947 */ /* 0x000fea0003800000 */
[----:B------:R-:W2:Y:S01]  /*e980*/  S2R R14, SR_CTAID.X ;  /* 0x00000000000e7919 */ /* 0x000ea20000002500 */
[----:B------:R-:W5:Y:S01]  /*e990*/  LDC.64 R8, c[0x0][0x628] ;  /* 0x00018a00ff087b82 */ /* 0x000f620000000a00 */
[----:B------:R-:W-:Y:S01]  /*e9a0*/  ULDC UR6, c[0x0][0x150] ;  /* 0x0000540000067ab9 */ /* 0x000fe20000000800 */
[----:B------:R-:W-:Y:S01]  /*e9b0*/  IMAD.MOV.U32 R6, RZ, RZ, R19 ;  /* 0x000000ffff067224 */ /* 0x000fe200078e0013 */
[----:B------:R-:W0:Y:S01]  /*e9c0*/  S2R R16, SR_CTAID.Y ;  /* 0x0000000000107919 */ /* 0x000e220000002600 */
[----:B------:R-:W-:-:S04]  /*e9d0*/  IMAD.MOV.U32 R7, RZ, RZ, R22 ;  /* 0x000000ffff077224 */ /* 0x000fc800078e0016 */
[----:B------:R-:W0:Y:S08]  /*e9e0*/  LDC R17, c[0x0][0x144] ;  /* 0x00005100ff117b82 */ /* 0x000e300000000800 */
[----:B------:R-:W0:Y:S08]  /*e9f0*/  LDC R10, c[0x0][0x630] ;  /* 0x00018c00ff0a7b82 */ /* 0x000e300000000800 */
[----:B------:R-:W0:Y:S01]  /*ea00*/  LDC.64 R12, c[0x0][0x620] ;  /* 0x00018800ff0c7b82 */ /* 0x000e220000000a00 */
[----:B-----5:R-:W-:-:S04]  /*ea10*/  ISETP.NE.U32.AND P0, PT, R8, RZ, PT ;  /* 0x000000ff0800720c */ /* 0x020fc80003f05070 */
[----:B------:R-:W-:Y:S02]  /*ea20*/  ISETP.NE.AND.EX P0, PT, R9, RZ, PT, P0 ;  /* 0x000000ff0900720c */ /* 0x000fe40003f05300 */
[----:B--2---:R-:W-:-:S05]  /*ea30*/  I2FP.F32.U32 R0, R14 ;  /* 0x0000000e00007245 */ /* 0x004fca0000201000 */
[----:B------:R-:W-:-:S04]  /*ea40*/  FMUL R0, R0, UR6 ;  /* 0x0000000600007c20 */ /* 0x000fc80008400000 */
[----:B------:R2:W0:Y:S02]  /*ea50*/  F2I.U32.TRUNC.NTZ R15, R0 ;  /* 0x00000000000f7305 */ /* 0x000424000020f000 */
[----:B------:R-:W-:Y:S05]  /*ea60*/  @!P0 BRA `(.L_x_298) ;  /* 0x0000000000288947 */ /* 0x000fea0003800000 */
[----:B--2---:R-:W2:Y:S02]  /*ea70*/  LDC R0, c[0x0][0x634] ;  /* 0x00018d00ff007b82 */ /* 0x004ea40000000800 */
[----:B--2---:R-:W-:-:S05]  /*ea80*/  IADD3 R7, P0, R19, R0, RZ ;  /* 0x0000000013077210 */ /* 0x004fca0007f1e0ff */
[----:B------:R-:W-:-:S04]  /*ea90*/  IMAD.X R11, RZ, RZ, R22, P0 ;  /* 0x000000ffff0b7224 */ /* 0x000fc800000e0616 */
[----:B0-----:R-:W-:-:S04]  /*eaa0*/  IMAD.WIDE.U32 R2, R11, R8, RZ ;  /* 0x000000080b027225 */ /* 0x001fc800078e00ff */
[----:B------:R-:W-:-:S04]  /*eab0*/  IMAD.WIDE.U32 R4, P0, R7, R9, R2 ;  /* 0x0000000907047225 */ /* 0x000fc80007800002 */
[----:B------:R-:W-:-:S04]  /*eac0*/  IMAD.WIDE.U32 R2, R7, R8, RZ ;  /* 0x0000000807027225 */ /* 0x000fc800078e00ff */
[----:B------:R-:W-:Y:S01]  /*ead0*/  IMAD.X R7, RZ, RZ, RZ, P0 ;  /* 0x000000ffff077224 */ /* 0x000fe200000e06ff */
[----:B------:R-:W-:Y:S01]  /*eae0*/  IADD3 RZ, P0, R3, R4, RZ ;  /* 0x0000000403ff7210 */ /* 0x000fe20007f1e0ff */
[----:B------:R-:W-:-:S04]  /*eaf0*/  IMAD.MOV.U32 R6, RZ, RZ, R5 ;  /* 0x000000ffff067224 */ /* 0x000fc800078e0005 */
[----:B------:R-:W-:-:S08]  /*eb00*/  IMAD.WIDE.U32.X R6, R11, R9, R6, P0 ;  /* 0x000000090b067225 */ /* 0x000fd000000e0406 */
.L_x_298:
[-CC-:B01----:R-:W-:Y:S01]  /*eb10*/  SHF.R.U64 R24, R6, R10.reuse, R7.reuse ;  /* 0x0000000a06187219 */ /* 0x183fe20000001207 */
[----:B------:R-:W0:Y:S01]  /*eb20*/  LDC.64 R20, c[0x0][0x640] ;  /* 0x00019000ff147b82 */ /* 0x000e220000000a00 */
[----:B--2---:R-:W-:Y:S01]  /*eb30*/  SHF.R.U32.HI R0, RZ, R10, R7 ;  /* 0x0000000aff007219 */ /* 0x004fe20000011607 */
[----:B------:R-:W-:Y:S01]  /*eb40*/  IMAD.MOV.U32 R2, RZ, RZ, R19 ;  /* 0x000000ffff027224 */ /* 0x000fe200078e0013 */
[----:B------:R-:W-:Y:S01]  /*eb50*/  IADD3 R5, P0, RZ, -R24, RZ ;  /* 0x80000018ff057210 */ /* 0x000fe20007f1e0ff */
[----:B------:R-:W-:Y:S01]  /*eb60*/  IMAD.MOV R15, RZ, RZ, -R15 ;  /* 0x000000ffff0f7224 */ /* 0x000fe200078e0a0f */
[----:B------:R-:W-:Y:S01]  /*eb70*/  ULDC UR6, c[0x0][0x154] ;  /* 0x0000550000067ab9 */ /* 0x000fe20000000800 */
[----:B------:R-:W-:Y:S02]  /*eb80*/  IMAD.MOV.U32 R7, RZ, RZ, 0x1 ;  /* 0x00000001ff077424 */ /* 0x000fe400078e00ff */
[----:B------:R-:W1:Y:S01]  /*eb90*/  LDC R4, c[0x0][0x618] ;  /* 0x00018600ff047b82 */ /* 0x000e620000000800 */
[----:B------:R-:W-:-:S02]  /*eba0*/  IMAD.X R3, RZ, RZ, ~R0, P0 ;  /* 0x000000ffff037224 */ /* 0x000fc400000e0e00 */
[----:B------:R-:W-:Y:S02]  /*ebb0*/  IMAD R15, R17, R15, R14 ;  /* 0x0000000f110f7224 */ /* 0x000fe400078e020e */
[-C--:B------:R-:W-:Y:S02]  /*ebc0*/  IMAD R0, R3, R12.reuse, RZ ;  /* 0x0000000c03007224 */ /* 0x080fe400078e02ff */
[----:B------:R-:W-:Y:S01]  /*ebd0*/  IMAD.MOV.U32 R3, RZ, RZ, R22 ;  /* 0x000000ffff037224 */ /* 0x000fe200078e0016 */
[----:B------:R-:W2:Y:S01]  /*ebe0*/  LDC R6, c[0x0][0x608] ;  /* 0x00018200ff067b82 */ /* 0x000ea20000000800 */
[----:B------:R-:W-:-:S04]  /*ebf0*/  IMAD.WIDE.U32 R2, R5, R12, R2 ;  /* 0x0000000c05027225 */ /* 0x000fc800078e0002 */
[----:B------:R-:W-:-:S03]  /*ec00*/  IMAD R5, R5, R13, R0 ;  /* 0x0000000d05057224 */ /* 0x000fc600078e0200 */
[----:B------:R-:W5:Y:S01]  /*ec10*/  LDC R18, c[0x0][0x658] ;  /* 0x00019600ff127b82 */ /* 0x000f620000000800 */
[----:B------:R-:W-:Y:S01]  /*ec20*/  I2FP.F32.U32 R0, R16 ;  /* 0x0000001000007245 */ /* 0x000fe20000201000 */
[----:B------:R-:W-:Y:S01]  /*ec30*/  IMAD.IADD R3, R3, 0x1, R5 ;  /* 0x0000000103037824 */ /* 0x000fe200078e0205 */
[----:B0-----:R-:W-:Y:S01]  /*ec40*/  ISETP.NE.U32.AND P0, PT, R20, RZ, PT ;  /* 0x000000ff1400720c */ /* 0x001fe20003f05070 */
[----:B------:R-:W-:Y:S02]  /*ec50*/  IMAD.MOV.U32 R5, RZ, RZ, -0x1 ;  /* 0xffffffffff057424 */ /* 0x000fe400078e00ff */
[----:B------:R-:W-:Y:S02]  /*ec60*/  FMUL R0, R0, UR6 ;  /* 0x0000000600007c20 */ /* 0x000fe40008400000 */
[----:B------:R-:W0:Y:S01]  /*ec70*/  LDC R13, c[0x0][0x148] ;  /* 0x00005200ff0d7b82 */ /* 0x000e220000000800 */
[----:B-1----:R-:W-:Y:S01]  /*ec80*/  SHF.R.U64 R10, R2, R4, R3 ;  /* 0x00000004020a7219 */ /* 0x002fe20000001203 */
[----:B------:R1:W0:Y:S01]  /*ec90*/  F2I.U32.TRUNC.NTZ R12, R0 ;  /* 0x00000000000c7305 */ /* 0x000222000020f000 */
[----:B------:R-:W-:-:S02]  /*eca0*/  ISETP.NE.AND.EX P0, PT, R21, RZ, PT, P0 ;  /* 0x000000ff1500720c */ /* 0x000fc40003f05300 */
[----:B------:R-:W-:-:S03]  /*ecb0*/  SHF.R.U32.HI R3, RZ, R4, R3 ;  /* 0x00000004ff037219 */ /* 0x000fc60000011603 */
[----:B------:R-:W0:Y:S01]  /*ecc0*/  LDC R14, c[0x0][0x600] ;  /* 0x00018000ff0e7b82 */ /* 0x000e220000000800 */
[-CC-:B--2---:R-:W-:Y:S02]  /*ecd0*/  SHF.R.U64 R8, R10, R6.reuse, R3.reuse ;  /* 0x000000060a087219 */ /* 0x184fe40000001203 */
[----:B------:R-:W-:-:S05]  /*ece0*/  SHF.R.U32.HI R3, RZ, R6, R3 ;  /* 0x00000006ff037219 */ /* 0x000fca0000011603 */
[----:B------:R-:W2:Y:S01]  /*ecf0*/  LDC R19, c[0x0][0x648] ;  /* 0x00019200ff137b82 */ /* 0x000ea20000000800 */
[-CC-:B-----5:R-:W-:Y:S02]  /*ed00*/  SHF.R.U64 R11, R8, R18.reuse, R3.reuse ;  /* 0x00000012080b7219 */ /* 0x1a0fe40000001203 */
[-C--:B------:R-:W-:Y:S02]  /*ed10*/  SHF.L.U32 R5, R5, R18.reuse, RZ ;  /* 0x0000001205057219 */ /* 0x080fe400000006ff */
[-C--:B------:R-:W-:Y:S01]  /*ed20*/  SHF.R.U32.HI R3, RZ, R18.reuse, R3 ;  /* 0x00000012ff037219 */ /* 0x080fe20000011603 */
[----:B------:R-:W-:Y:S01]  /*ed30*/  IMAD.MOV.U32 R2, RZ, RZ, R11 ;  /* 0x000000ffff027224 */ /* 0x000fe200078e000b */
[----:B------:R-:W-:Y:S01]  /*ed40*/  SHF.L.U32 R40, R7, R18, RZ ;  /* 0x0000001207287219 */ /* 0x000fe200000006ff */
[----:B------:R-:W0:Y:S01]  /*ed50*/  LDC R22, c[0x0][0x638] ;  /* 0x00018e00ff167b82 */ /* 0x000e220000000800 */
[----:B------:R-:W-:-:S07]  /*ed60*/  LOP3.LUT R17, RZ, R5, RZ, 0x33, !PT ;  /* 0x00000005ff117212 */ /* 0x000fce00078e33ff */
[----:B------:R-:W0:Y:S01]  /*ed70*/  LDC R23, c[0x0][0x610] ;  /* 0x00018400ff177b82 */ /* 0x000e220000000800 */
[----:B-1----:R-:W-:Y:S05]  /*ed80*/  @!P0 BRA `(.L_x_299) ;  /* 0x0000000000288947 */ /* 0x002fea0003800000 */
        /* <DEDUP_REMOVED lines=10> */
.L_x_299:
[----:B--2---:R-:W-:Y:S01]  /*ee30*/  SHF.R.U64 R0, R2, R19, R3 ;  /* 0x0000001302007219 */ /* 0x004fe20000001203 */
[----:B0-----:R-:W-:Y:S01]  /*ee40*/  VIADD R3, R14, 0xffffffff ;  /* 0xffffffff0e037836 */ /* 0x001fe20000000000 */
[----:B------:R-:W-:Y:S01]  /*ee50*/  LOP3.LUT R5, R8, R17, RZ, 0xc0, !PT ;  /* 0x0000001108057212 */ /* 0x000fe200078ec0ff */
[----:B------:R-:W-:Y:S01]  /*ee60*/  IMAD.MOV R12, RZ, RZ, -R12 ;  /* 0x000000ffff0c7224 */ /* 0x000fe200078e0a0c */
[----:B------:R-:W-:Y:S01]  /*ee70*/  R2UR UR22, R24 ;  /* 0x00000000181672ca */ /* 0x000fe200000e0000 */
[----:B------:R-:W-:Y:S01]  /*ee80*/  IMAD.MOV R2, RZ, RZ, -R0 ;  /* 0x000000ffff027224 */ /* 0x000fe200078e0a00 */
[----:B------:R-:W-:Y:S01]  /*ee90*/  LOP3.LUT R3, R10, R3, RZ, 0xc0, !PT ;  /* 0x000000030a037212 */ /* 0x000fe200078ec0ff */
[----:B------:R-:W-:Y:S02]  /*eea0*/  IMAD R40, R40, R0, R5 ;  /* 0x0000000028287224 */ /* 0x000fe400078e0205 */
[----:B------:R-:W-:Y:S02]  /*eeb0*/  @P4 IMAD R15, R13, R12, R16 ;  /* 0x0000000c0d0f4224 */ /* 0x000fe400078e0210 */
[----:B------:R-:W-:-:S02]  /*eec0*/  IMAD R0, R2, R22, R11 ;  /* 0x0000001602007224 */ /* 0x000fc400078e020b */
[----:B------:R-:W-:Y:S02]  /*eed0*/  IMAD R40, R40, R23, R15 ;  /* 0x0000001728287224 */ /* 0x000fe400078e020f */
[----:B------:R-:W-:Y:S02]  /*eee0*/  IMAD R3, R0, R14, R3 ;  /* 0x0000000e00037224 */ /* 0x000fe400078e0203 */
[----:B------:R-:W-:-:S03]  /*eef0*/  IMAD.MOV.U32 R0, RZ, RZ, 0x1 ;  /* 0x00000001ff007424 */ /* 0x000fc600078e00ff */
[----:B------:R-:W-:Y:S02]  /*ef00*/  SEL R2, R3, R40, !P4 ;  /* 0x0000002803027207 */ /* 0x000fe40006000000 */
[----:B------:R-:W-:-:S03]  /*ef10*/  SEL R40, R40, R3, !P4 ;  /* 0x0000000328287207 */ /* 0x000fc60006000000 */
[----:B------:R2:W-:Y:S04]  /*ef20*/  STL [R1+0x88], R2 ;  /* 0x0000880201007387 */ /* 0x0005e80000100800 */
.L_x_297:
[----:B------:R0:W-:Y:S01]  /*ef30*/  STL [R1+0x8c], R40 ;  /* 0x00008c2801007387 */ /* 0x0001e20000100800 */
[----:B------:R-:W-:-:S13]  /*ef40*/  LOP3.LUT P0, RZ, R0, 0xff, RZ, 0xc0, !PT ;  /* 0x000000ff00ff7812 */ /* 0x000fda000780c0ff */
[----:B0-----:R-:W-:Y:S05]  /*ef50*/  @P0 BRA `(.L_x_300) ;  /* 0xffffff2400600947 */ /* 0x001fea000383ffff */
[----:B------:R-:W-:Y:S05]  /*ef60*/  EXIT ;  /* 0x000000000000794d */ /* 0x000fea0003800000 */
.L_x_8:
[----:B------:R-:W2:Y:S01]  /*ef70*/  LDL R22, [R1+0x84] ;  /* 0x0000840001167983 */ /* 0x000ea20000100800 */
[----:B------:R-:W-:-:S03]  /*ef80*/  ULDC.64 UR4, c[0x0][0x650] ;  /* 0x0001940000047ab9 */ /* 0x000fc60000000a00 */
[----:B0-----:R-:W3:Y:S01]  /*ef90*/  LDL R23, [R1+0x80] ;  /* 0x0000800001177983 */ /* 0x001ee20000100800 */
[----:B------:R-:W-:Y:S01]  /*efa0*/  PRMT R4, RZ, 0x7610, R4 ;  /* 0x00007610ff047816 */ /* 0x000fe20000000004 */
[----:B------:R-:W-:Y:S02]  /*efb0*/  IMAD.MOV.U32 R5, RZ, RZ, -0x1 ;  /* 0xffffffffff057424 */ /* 0x000fe400078e00ff */
[----:B------:R-:W-:Y:S02]  /*efc0*/  IMAD.MOV.U32 R7, RZ, RZ, -0x1 ;  /* 0xffffffffff077424 */ /* 0x000fe400078e00ff */
[----:B------:R-:W-:Y:S01]  /*efd0*/  IMAD.MOV.U32 R6, RZ, RZ, -0x1 ;  /* 0xffffffffff067424 */ /* 0x000fe200078e00ff */
[----:B--2---:R-:W-:-:S04]  /*efe0*/  ISETP.GE.U32.AND P0, PT, R22, UR4, PT ;  /* 0x0000000416007c0c */ /* 0x004fc8000bf06070 */
[----:B---3--:R-:W-:-:S13]  /*eff0*/  ISETP.GE.U32.AND.EX P0, PT, R23, UR5, PT, P0 ;  /* 0x0000000517007c0c */ /* 0x008fda000bf06100 */
[----:B------:R-:W-:Y:S05]  /*f000*/  @P0 BRA `(.L_x_301) ;  /* 0x00000004002c0947 */ /* 0x000fea0003800000 */
[----:B------:R-:W0:Y:S01]  /*f010*/  LDC.64 R14, c[0x0][0x628] ;  /* 0x00018a00ff0e7b82 */ /* 0x000e220000000a00 */
[----:B------:R-:W-:Y:S02]  /*f020*/  IMAD.MOV.U32 R8, RZ, RZ, R22 ;  /* 0x000000ffff087224 */ /* 0x000fe400078e0016 */
[----:B------:R-:W-:-:S05]  /*f030*/  IMAD.MOV.U32 R9, RZ, RZ, R23 ;  /* 0x000000ffff097224 */ /* 0x000fca00078e0017 */
[----:B------:R-:W1:Y:S08]  /*f040*/  LDC R10, c[0x0][0x630] ;  /* 0x00018c00ff0a7b82 */ /* 0x000e700000000800 */
[----:B------:R-:W2:Y:S01]  /*f050*/  LDC.64 R16, c[0x0][0x620] ;  /* 0x00018800ff107b82 */ /* 0x000ea20000000a00 */
[----:B0-----:R-:W-:-:S04]  /*f060*/  ISETP.NE.U32.AND P0, PT, R14, RZ, PT ;  /* 0x000000ff0e00720c */ /* 0x001fc80003f05070 */
[----:B------:R-:W-:-:S13]  /*f070*/  ISETP.NE.AND.EX P0, PT, R15, RZ, PT, P0 ;  /* 0x000000ff0f00720c */ /* 0x000fda0003f05300 */
[----:B-12---:R-:W-:Y:S05]  /*f080*/  @!P0 BRA `(.L_x_302) ;  /* 0x0000000000288947 */ /* 0x006fea0003800000 */
[----:B------:R-:W0:Y:S02]  /*f090*/  LDC R4, c[0x0][0x634] ;  /* 0x00018d00ff047b82 */ /* 0x000e240000000800 */
[----:B0-----:R-:W-:-:S05]  /*f0a0*/  IADD3 R9, P0, R22, R4, RZ ;  /* 0x0000000416097210 */ /* 0x001fca0007f1e0ff */
        /* <DEDUP_REMOVED lines=8> */
.L_x_302:
[----:B------:R-:W0:Y:S01]  /*f130*/  LDC.64 R20, c[0x0][0x640] ;  /* 0x00019000ff147b82 */ /* 0x000e220000000a00 */
[-CC-:B------:R-:W-:Y:S02]  /*f140*/  SHF.R.U64 R14, R8, R10.reuse, R9.reuse ;  /* 0x0000000a080e7219 */ /* 0x180fe40000001209 */
[----:B------:R-:W-:Y:S02]  /*f150*/  SHF.R.U32.HI R4, RZ, R10, R9 ;  /* 0x0000000aff047219 */ /* 0x000fe40000011609 */
[----:B------:R-:W-:-:S03]  /*f160*/  IADD3 R7, P0, RZ, -R14, RZ ;  /* 0x8000000eff077210 */ /* 0x000fc60007f1e0ff */
[----:B------:R-:W1:Y:S02]  /*f170*/  LDC R8, c[0x0][0x618] ;  /* 0x00018600ff087b82 */ /* 0x000e640000000800 */
[----:B------:R-:W-:Y:S02]  /*f180*/  IMAD.X R5, RZ, RZ, ~R4, P0 ;  /* 0x000000ffff057224 */ /* 0x000fe400000e0e04 */
[----:B------:R-:W-:Y:S02]  /*f190*/  IMAD.MOV.U32 R4, RZ, RZ, R22 ;  /* 0x000000ffff047224 */ /* 0x000fe400078e0016 */
[-C--:B------:R-:W-:Y:S02]  /*f1a0*/  IMAD R6, R5, R16.reuse, RZ ;  /* 0x0000001005067224 */ /* 0x080fe400078e02ff */
[----:B------:R-:W2:Y:S01]  /*f1b0*/  LDC R18, c[0x0][0x608] ;  /* 0x00018200ff127b82 */ /* 0x000ea20000000800 */
[----:B------:R-:W-:Y:S02]  /*f1c0*/  IMAD.MOV.U32 R5, RZ, RZ, R23 ;  /* 0x000000ffff057224 */ /* 0x000fe400078e0017 */
[----:B------:R-:W-:-:S05]  /*f1d0*/  IMAD.WIDE.U32 R4, R7, R16, R4 ;  /* 0x0000001007047225 */ /* 0x000fca00078e0004 */
[----:B------:R-:W3:Y:S01]  /*f1e0*/  LDC R19, c[0x0][0x658] ;  /* 0x00019600ff137b82 */ /* 0x000ee20000000800 */
[----:B------:R-:W-:Y:S01]  /*f1f0*/  IMAD R7, R7, R17, R6 ;  /* 0x0000001107077224 */ /* 0x000fe200078e0206 */
[----:B0-----:R-:W-:Y:S01]  /*f200*/  ISETP.NE.U32.AND P0, PT, R20, RZ, PT ;  /* 0x000000ff1400720c */ /* 0x001fe20003f05070 */
[----:B------:R-:W-:Y:S02]  /*f210*/  IMAD.MOV.U32 R6, RZ, RZ, -0x1 ;  /* 0xffffffffff067424 */ /* 0x000fe400078e00ff */
[----:B------:R-:W-:Y:S01]  /*f220*/  IMAD.IADD R5, R5, 0x1, R7 ;  /* 0x0000000105057824 */ /* 0x000fe200078e0207 */
[----:B------:R-:W-:Y:S02]  /*f230*/  ISETP.NE.AND.EX P0, PT, R21, RZ, PT, P0 ;  /* 0x000000ff1500720c */ /* 0x000fe40003f05300 */
[----:B------:R-:W0:Y:S02]  /*f240*/  LDC R17, c[0x0][0x600] ;  /* 0x00018000ff117b82 */ /* 0x000e240000000800 */
[----:B-1----:R-:W-:-:S02]  /*f250*/  SHF.R.U64 R10, R4, R8, R5 ;  /* 0x00000008040a7219 */ /* 0x002fc40000001205 */
[----:B------:R-:W-:-:S04]  /*f260*/  SHF.R.U32.HI R5, RZ, R8, R5 ;  /* 0x00000008ff057219 */ /* 0x000fc80000011605 */
[----:B------:R-:W1:Y:S01]  /*f270*/  LDC R22, c[0x0][0x648] ;  /* 0x00019200ff167b82 */ /* 0x000e620000000800 */
[-CC-:B--2---:R-:W-:Y:S02]  /*f280*/  SHF.R.U64 R15, R10, R18.reuse, R5.reuse ;  /* 0x000000120a0f7219 */ /* 0x184fe40000001205 */
[----:B------:R-:W-:Y:S01]  /*f290*/  SHF.R.U32.HI R4, RZ, R18, R5 ;  /* 0x00000012ff047219 */ /* 0x000fe20000011605 */
[----:B------:R-:W-:-:S04]  /*f2a0*/  IMAD.MOV.U32 R18, RZ, RZ, 0x1 ;  /* 0x00000001ff127424 */ /* 0x000fc800078e00ff */
[----:B------:R-:W2:Y:S01]  /*f2b0*/  LDC R23, c[0x0][0x638] ;  /* 0x00018e00ff177b82 */ /* 0x000ea20000000800 */
[-CC-:B---3--:R-:W-:Y:S02]  /*f2c0*/  SHF.R.U64 R16, R15, R19.reuse, R4.reuse ;  /* 0x000000130f107219 */ /* 0x188fe40000001204 */
[-C--:B------:R-:W-:Y:S02]  /*f2d0*/  SHF.L.U32 R6, R6, R19.reuse, RZ ;  /* 0x0000001306067219 */ /* 0x080fe400000006ff */
[----:B------:R-:W-:Y:S01]  /*f2e0*/  SHF.R.U32.HI R5, RZ, R19, R4 ;  /* 0x00000013ff057219 */ /* 0x000fe20000011604 */
[----:B------:R-:W-:Y:S01]  /*f2f0*/  IMAD.MOV.U32 R4, RZ, RZ, R16 ;  /* 0x000000ffff047224 */ /* 0x000fe200078e0010 */
[----:B------:R-:W-:Y:S01]  /*f300*/  LOP3.LUT R24, RZ, R6, RZ, 0x33, !PT ;  /* 0x00000006ff187212 */ /* 0x000fe200078e33ff */
[----:B------:R-:W3:Y:S01]  /*f310*/  LDC R25, c[0x0][0x610] ;  /* 0x00018400ff197b82 */ /* 0x000ee20000000800 */
[----:B------:R-:W-:Y:S05]  /*f320*/  @!P0 BRA `(.L_x_303) ;  /* 0x0000000000288947 */ /* 0x000fea0003800000 */
        /* <DEDUP_REMOVED lines=10> */
.L_x_303:
[----:B-1----:R-:W-:Y:S01]  /*f3d0*/  SHF.R.U64 R4, R4, R22, R5 ;  /* 0x0000001604047219 */ /* 0x002fe20000001205 */
[----:B0-----:R-:W-:Y:S01]  /*f3e0*/  VIADD R7, R17, 0xffffffff ;  /* 0xffffffff11077836 */ /* 0x001fe20000000000 */
[----:B------:R-:W-:Y:S01]  /*f3f0*/  SHF.L.U32 R18, R18, R19, RZ ;  /* 0x0000001312127219 */ /* 0x000fe200000006ff */
[----:B------:R-:W-:Y:S01]  /*f400*/  @P4 IMAD R0, R11, R12, R2 ;  /* 0x0000000c0b004224 */ /* 0x000fe200078e0202 */
[----:B------:R-:W-:Y:S01]  /*f410*/  LOP3.LUT R3, R15, R24, RZ, 0xc0, !PT ;  /* 0x000000180f037212 */ /* 0x000fe200078ec0ff */
[----:B------:R-:W-:Y:S01]  /*f420*/  IMAD.MOV R5, RZ, RZ, -R4 ;  /* 0x000000ffff057224 */ /* 0x000fe200078e0a04 */
[----:B------:R-:W-:Y:S01]  /*f430*/  LOP3.LUT R7, R10, R7, RZ, 0xc0, !PT ;  /* 0x000000070a077212 */ /* 0x000fe200078ec0ff */
[----:B------:R-:W-:Y:S02]  /*f440*/  IMAD.MOV.U32 R6, RZ, RZ, R14 ;  /* 0x000000ffff067224 */ /* 0x000fe400078e000e */
[----:B------:R-:W-:Y:S02]  /*f450*/  IMAD R3, R18, R4, R3 ;  /* 0x0000000412037224 */ /* 0x000fe400078e0203 */
[----:B--2---:R-:W-:-:S02]  /*f460*/  IMAD R2, R5, R23, R16 ;  /* 0x0000001705027224 */ /* 0x004fc400078e0210 */
[----:B---3--:R-:W-:Y:S02]  /*f470*/  IMAD R0, R3, R25, R0 ;  /* 0x0000001903007224 */ /* 0x008fe400078e0200 */
[----:B------:R-:W-:Y:S02]  /*f480*/  IMAD R5, R2, R17, R7 ;  /* 0x0000001102057224 */ /* 0x000fe400078e0207 */
[----:B------:R-:W-:-:S03]  /*f490*/  IMAD.MOV.U32 R4, RZ, RZ, 0x1 ;  /* 0x00000001ff047424 */ /* 0x000fc600078e00ff */
[----:B------:R-:W-:Y:S02]  /*f4a0*/  SEL R7, R5, R0, !P4 ;  /* 0x0000000005077207 */ /* 0x000fe40006000000 */
[----:B------:R-:W-:-:S07]  /*f4b0*/  SEL R5, R0, R5, !P4 ;  /* 0x0000000500057207 */ /* 0x000fce0006000000 */
.L_x_301:
[----:B------:R-:W-:-:S08]  /*f4c0*/  NOP ;  /* 0x0000000000007918 */ /* 0x000fd00000000000 */
[----:B------:R-:W0:-:S00]  /*f4d0*/  USETMAXREG.DEALLOC.CTAPOOL 0x28 ;  /* 0x00000028000079c8 */ /* 0x000e0000080e0500 */
[----:B------:R-:W-:-:S13]  /*f4e0*/  ISETP.NE.AND P0, PT, RZ, UR8, PT ;  /* 0x00000008ff007c0c */ /* 0x000fda000bf05270 */
[----:B------:R-:W-:Y:S05]  /*f4f0*/  @P0 EXIT ;  /* 0x000000000000094d */ /* 0x000fea0003800000 */
[----:B0-----:R-:W-:Y:S01]  /*f500*/  LOP3.LUT P0, RZ, R4, 0xff, RZ, 0xc0, !PT ;  /* 0x000000ff04ff7812 */ /* 0x001fe2000780c0ff */
[----:B------:R-:W-:Y:S02]  /*f510*/  IMAD.MOV.U32 R0, RZ, RZ, 0x1 ;  /* 0x00000001ff007424 */ /* 0x000fe400078e00ff */
[----:B------:R-:W-:-:S10]  /*f520*/  IMAD.MOV.U32 R8, RZ, RZ, RZ ;  /* 0x000000ffff087224 */ /* 0x000fd400078e00ff */
[----:B------:R-:W-:Y:S05]  /*f530*/  @!P0 BRA `(.L_x_304) ;  /* 0x0000000c009c8947 */ /* 0x000fea0003800000 */
[----:B------:R-:W0:Y:S01]  /*f540*/  S2UR UR8, SR_CgaCtaId ;  /* 0x00000000000879c3 */ /* 0x000e220000008800 */
[----:B------:R-:W-:Y:S01]  /*f550*/  ULDC UR4, c[0x0][0x28c] ;  /* 0x0000a30000047ab9 */ /* 0x000fe20000000800 */
[----:B------:R-:W-:Y:S01]  /*f560*/  ULDC UR5, c[0x0][0x600] ;  /* 0x0001800000057ab9 */ /* 0x000fe20000000800 */
[----:B------:R-:W-:Y:S01]  /*f570*/  UIADD3 UR14, UR4, 0x1f, URZ ;  /* 0x0000001f040e7890 */ /* 0x000fe2000fffe03f */
[----:B------:R-:W-:Y:S01]  /*f580*/  BSSY B0, `(.L_x_304) ;  /* 0x00000e2000007945 */ /* 0x000fe20003800000 */
[----:B------:R-:W-:Y:S01]  /*f590*/  ULDC UR11, c[0x0][0x658] ;  /* 0x00019600000b7ab9 */ /* 0x000fe20000000800 */
[----:B------:R-:W-:Y:S01]  /*f5a0*/  UMOV UR12, 0xffffffff ;  /* 0xffffffff000c7882 */ /* 0x000fe20000000000 */
[----:B------:R-:W-:Y:S01]  /*f5b0*/  UMOV UR16, 0x1 ;  /* 0x0000000100107882 */ /* 0x000fe20000000000 */
[----:B------:R-:W-:Y:S01]  /*f5c0*/  USHF.R.S32.HI UR15, URZ, 0x1f, UR14 ;  /* 0x0000001f3f0f7899 */ /* 0x000fe2000801140e */
[----:B------:R-:W-:Y:S01]  /*f5d0*/  IMAD.MOV.U32 R9, RZ, RZ, 0x1 ;  /* 0x00000001ff097424 */ /* 0x000fe200078e00ff */
[----:B------:R-:W-:Y:S01]  /*f5e0*/  ULDC UR9, c[0x0][0xc] ;  /* 0x0000030000097ab9 */ /* 0x000fe20000000800 */
[----:B------:R-:W-:Y:S01]  /*f5f0*/  UIADD3 UR4, UR5, -0x1, URZ ;  /* 0xffffffff05047890 */ /* 0x000fe2000fffe03f */
[----:B------:R-:W-:Y:S01]  /*f600*/  IMAD.MOV.U32 R0, RZ, RZ, 0x1 ;  /* 0x00000001ff007424 */ /* 0x000fe200078e00ff */
[----:B------:R-:W-:Y:S01]  /*f610*/  USHF.L.U32 UR18, UR12, UR11, URZ ;  /* 0x0000000b0c127299 */ /* 0x000fe2000800063f */
[----:B------:R-:W-:Y:S01]  /*f620*/  IMAD.MOV.U32 R8, RZ, RZ, RZ ;  /* 0x000000ffff087224 */ /* 0x000fe200078e00ff */
[----:B------:R-:W-:Y:S01]  /*f630*/  USHF.L.U32 UR5, UR16, UR11, URZ ;  /* 0x0000000b10057299 */ /* 0x000fe2000800063f */
[----:B------:R-:W-:Y:S01]  /*f640*/  ULDC UR12, c[0x0][0x10] ;  /* 0x00000400000c7ab9 */ /* 0x000fe20000000800 */
[----:B------:R-:W-:Y:S01]  /*f650*/  ULEA.HI UR15, UR15, UR14, URZ, 0x5 ;  /* 0x0000000e0f0f7291 */ /* 0x000fe2000f8f283f */
[----:B------:R-:W-:Y:S01]  /*f660*/  UMOV UR22, 0x55 ;  /* 0x0000005500167882 */ /* 0x000fe20000000000 */
[----:B------:R-:W-:-:S02]  /*f670*/  ULOP3.LUT UR29, UR13, 0x2, URZ, 0xfc, !UPT ;  /* 0x000000020d1d7892 */ /* 0x000fc4000f8efc3f */
[----:B------:R-:W-:Y:S02]  /*f680*/  USHF.R.S32.HI UR19, URZ, 0x5, UR15 ;  /* 0x000000053f137899 */ /* 0x000fe4000801140f */
[----:B0-----:R-:W-:Y:S02]  /*f690*/  ULOP3.LUT UR10, UR8, 0x1, URZ, 0xc0, !UPT ;  /* 0x00000001080a7892 */ /* 0x001fe4000f8ec03f */
[----:B------:R-:W-:Y:S02]  /*f6a0*/  USHF.R.U32.HI UR30, URZ, 0x1, UR8 ;  /* 0x000000013f1e7899 */ /* 0x000fe40008011608 */
[----:B------:R-:W-:Y:S02]  /*f6b0*/  USHF.L.U32 UR6, UR8, 0x6, URZ ;  /* 0x0000000608067899 */ /* 0x000fe4000800063f */
[----:B------:R-:W-:Y:S02]  /*f6c0*/  USHF.L.U32 UR7, UR8, 0xb, URZ ;  /* 0x0000000b08077899 */ /* 0x000fe4000800063f */
[----:B------:R-:W-:-:S02]  /*f6d0*/  ULOP3.LUT UR8, UR8, 0xfffffffe, URZ, 0xc0, !UPT ;  /* 0xfffffffe08087892 */ /* 0x000fc4000f8ec03f */
[----:B------:R-:W-:Y:S02]  /*f6e0*/  UISETP.GT.U32.AND UP0, UPT, UR10, 0xffff, UPT ;  /* 0x0000ffff0a00788c */ /* 0x000fe4000bf04070 */
[----:B------:R-:W-:Y:S02]  /*f6f0*/  USHF.L.U32 UR20, UR16, UR8, URZ ;  /* 0x0000000810147299 */ /* 0x000fe4000800063f */
[----:B------:R-:W-:Y:S02]  /*f700*/  ULOP3.LUT UR11, UR8, 0x1, URZ, 0xfc, !UPT ;  /* 0x00000001080b7892 */ /* 0x000fe4000f8efc3f */
[----:B------:R-:W-:Y:S02]  /*f710*/  UIMAD.WIDE.U32 UR8, UR9, UR12, URZ ;  /* 0x0000000c090872a5 */ /* 0x000fe4000f8e003f */
[----:B------:R-:W-:Y:S01]  /*f720*/  USEL UR10, UR10, 0xffff, !UP0 ;  /* 0x0000ffff0a0a7887 */ /* 0x000fe2000c000000 */
[----:B------:R-:W-:Y:S01]  /*f730*/  ULDC UR12, c[0x0][0x14] ;  /* 0x00000500000c7ab9 */ /* 0x000fe20000000800 */
[----:B------:R-:W-:-:S02]  /*f740*/  USHF.L.U32 UR11, UR16, UR11, URZ ;  /* 0x0000000b100b7299 */ /* 0x000fc4000800063f */
[----:B------:R-:W-:Y:S02]  /*f750*/  UIMAD.WIDE.U32 UR24, UR8, UR12, URZ ;  /* 0x0000000c081872a5 */ /* 0x000fe4000f8e003f */
[----:B------:R-:W-:Y:S02]  /*f760*/  UIMAD UR21, UR9, UR12, URZ ;  /* 0x0000000c091572a4 */ /* 0x000fe4000f8e023f */
[----:B------:R-:W-:Y:S02]  /*f770*/  ULOP3.LUT UR10, UR10, 0xffff, URZ, 0xc0, !UPT ;  /* 0x0000ffff0a0a7892 */ /* 0x000fe4000f8ec03f */
[----:B------:R-:W-:Y:S02]  /*f780*/  ULOP3.LUT UR6, UR6, 0x40, URZ, 0xc0, !UPT ;  /* 0x0000004006067892 */ /* 0x000fe4000f8ec03f */
[----:B------:R-:W-:Y:S02]  /*f790*/  ULOP3.LUT UR7, UR7, 0x800, URZ, 0xc0, !UPT ;  /* 0x0000080007077892 */ /* 0x000fe4000f8ec03f */
[----:B------:R-:W-:-:S02]  /*f7a0*/  ULOP3.LUT UR18, URZ, UR18, URZ, 0x33, !UPT ;  /* 0x000000123f127292 */ /* 0x000fc4000f8e333f */
[----:B------:R-:W-:Y:S02]  /*f7b0*/  ULOP3.LUT UR20, UR20, UR11, URZ, 0xfc, !UPT ;  /* 0x0000000b14147292 */ /* 0x000fe4000f8efc3f */
[----:B------:R-:W-:Y:S02]  /*f7c0*/  UIADD3 UR21, UR25, UR21, URZ ;  /* 0x0000001519157290 */ /* 0x000fe4000fffe03f */
[----:B------:R-:W-:Y:S02]  /*f7d0*/  USHF.L.U32 UR22, UR22, UR10, URZ ;  /* 0x0000000a16167299 */ /* 0x000fe4000800063f */
[----:B------:R-:W-:Y:S01]  /*f7e0*/  UIADD3 UR31, UR19, 0x1, URZ ;  /* 0x00000001131f7890 */ /* 0x000fe2000fffe03f */
[----:B------:R-:W-:-:S11]  /*f7f0*/  ULDC.64 UR32, c[0x0][0x198] ;  /* 0x0000660000207ab9 */ /* 0x000fd60000000a00 */
.L_x_315:
[----:B------:R-:W-:-:S03]  /*f800*/  UMOV UR8, 0xffffffff ;  /* 0xffffffff00087882 */ /* 0x000fc60000000000 */
[----:B------:R-:W-:Y:S05]  /*f810*/  BRA.DIV UR8, `(.L_x_305) ;  /* 0x0000001608d87947 */ /* 0x000fea000b800000 */
[----:B------:R-:W-:-:S13]  /*f820*/  ELECT P0, URZ, PT ;  /* 0x00000000003f782f */ /* 0x000fda0003800000 */
.L_x_340:
[----:B------:R-:W0:Y:S01]  /*f830*/  LDC R2, c[0x0][0x28c] ;  /* 0x0000a300ff027b82 */ /* 0x000e220000000800 */
[----:B------:R-:W-:Y:S01]  /*f840*/  BSSY B1, `(.L_x_306) ;  /* 0x000003d000017945 */ /* 0x000fe20003800000 */
[----:B0-----:R-:W-:-:S13]  /*f850*/  ISETP.LT.OR P0, PT, R2, 0x1, !P0 ;  /* 0x000000010200780c */ /* 0x001fda0004701670 */
[----:B------:R-:W-:Y:S05]  /*f860*/  @P0 BRA `(.L_x_307) ;  /* 0x0000000000e80947 */ /* 0x000fea0003800000 */
[----:B------:R-:W-:Y:S01]  /*f870*/  LEA R5, R5, UR30, 0x2 ;  /* 0x0000001e05057c11 */ /* 0x000fe2000f8e10ff */
[----:B------:R-:W-:Y:S01]  /*f880*/  IMAD.MOV.U32 R13, RZ, RZ, RZ ;  /* 0x000000ffff0d7224 */ /* 0x000fe200078e00ff */
[----:B------:R-:W-:Y:S01]  /*f890*/  LEA R7, R7, UR6, 0x7 ;  /* 0x0000000607077c11 */ /* 0x000fe2000f8e38ff */
[----:B------:R-:W-:Y:S02]  /*f8a0*/  IMAD.U32 R14, RZ, RZ, UR31 ;  /* 0x0000001fff0e7e24 */ /* 0x000fe4000f8e00ff */
[----:B------:R-:W-:Y:S02]  /*f8b0*/  IMAD.MOV.U32 R2, RZ, RZ, R0 ;  /* 0x000000ffff027224 */ /* 0x000fe400078e0000 */
[----:B------:R-:W-:Y:S02]  /*f8c0*/  IMAD.MOV.U32 R3, RZ, RZ, R8 ;  /* 0x000000ffff037224 */ /* 0x000fe400078e0008 */
[----:B------:R-:W-:-:S07]  /*f8d0*/  IMAD.SHL.U32 R10, R5, 0x40, RZ ;  /* 0x00000040050a7824 */ /* 0x000fce00078e00ff */
.L_x_310:
[----:B------:R-:W0:Y:S01]  /*f8e0*/  S2R R5, SR_CgaCtaId ;  /* 0x0000000000057919 */ /* 0x000e220000008800 */
[----:B------:R-:W-:Y:S01]  /*f8f0*/  MOV R4, 0x400 ;  /* 0x0000040000047802 */ /* 0x000fe20000000f00 */
[----:B------:R-:W1:Y:S03]  /*f900*/  S2R R15, SR_TID.X ;  /* 0x00000000000f7919 */ /* 0x000e660000002100 */
[----:B0-----:R-:W-:Y:S02]  /*f910*/  LEA R12, R5, R4, 0x18 ;  /* 0x00000004050c7211 */ /* 0x001fe400078ec0ff */
[----:B------:R-:W-:Y:S02]  /*f920*/  SHF.L.U32 R4, R2, 0x1f, RZ ;  /* 0x0000001f02047819 */ /* 0x000fe400000006ff */
[----:B-1----:R-:W-:Y:S01]  /*f930*/  LOP3.LUT P1, RZ, R15, 0x7f, RZ, 0xc0, !PT ;  /* 0x0000007f0fff7812 */ /* 0x002fe2000782c0ff */
[----:B------:R-:W-:-:S04]  /*f940*/  IMAD R11, R3, 0x8, R12 ;  /* 0x00000008030b7824 */ /* 0x000fc800078e020c */
[----:B------:R-:W0:Y:S08]  /*f950*/  SYNCS.PHASECHK.TRANS64.TRYWAIT P0, [R11+URZ+0x90], R4 ;  /* 0x000090040b0075a7 */ /* 0x000e30000800017f */
[----:B------:R-:W1:Y:S01]  /*f960*/  @!P1 LDC R5, c[0x0][0x500] ;  /* 0x00014000ff059b82 */ /* 0x000e620000000800 */
[----:B0-----:R-:W-:Y:S05]  /*f970*/  @!P0 BRA `(.L_x_308) ;  /* 0x0000001400a08947 */ /* 0x001fea0003800000 */
.L_x_341:
[----:B------:R-:W-:Y:S01]  /*f980*/  UPRMT UR8, UR29, 0x9910, URZ ;  /* 0x000099101d087896 */ /* 0x000fe2000800003f */
[----:B-1----:R1:W-:Y:S03]  /*f990*/  @!P1 SYNCS.ARRIVE.TRANS64 RZ, [R11+URZ], R5 ;  /* 0x000000050bff99a7 */ /* 0x0023e6000800003f */
[----:B------:R-:W-:-:S06]  /*f9a0*/  UISETP.NE.AND UP0, UPT, UR8, 0x2, UPT ;  /* 0x000000020800788c */ /* 0x000fcc000bf05270 */
[----:B------:R-:W-:-:S13]  /*f9b0*/  PLOP3.LUT P0, PT, PT, PT, UP0, 0x80, 0x0 ;  /* 0x000000000000781c */ /* 0x000fda0003f0f008 */
[----:B-1----:R-:W-:Y:S05]  /*f9c0*/  @P0 BRA `(.L_x_309) ;  /* 0x0000000000040947 */ /* 0x002fea0003800000 */
[----:B------:R-:W-:Y:S01]  /*f9d0*/  BPT.TRAP 0x1 ;  /* 0x000000040000795c */ /* 0x000fe20000300000 */
.L_x_309:
[C---:B0-----:R-:W-:Y:S01]  /*f9e0*/  LEA R4, R3.reuse, UR30, 0x2 ;  /* 0x0000001e03047c11 */ /* 0x041fe2000f8e10ff */
[----:B------:R-:W-:Y:S01]  /*f9f0*/  VIADD R14, R14, 0xffffffff ;  /* 0xffffffff0e0e7836 */ /* 0x000fe20000000000 */
[----:B------:R-:W-:Y:S01]  /*fa00*/  R2UR UR11, R3 ;  /* 0x00000000030b72ca */ /* 0x000fe200000e0000 */
[----:B------:R-:W-:Y:S01]  /*fa10*/  UIADD3 UR14, UP0, UR32, 0xf0, URZ ;  /* 0x000000f0200e7890 */ /* 0x000fe2000ff1e03f */
[----:B------:R-:W-:Y:S01]  /*fa20*/  R2UR UR26, R12 ;  /* 0x000000000c1a72ca */ /* 0x000fe200000e0000 */
[----:B------:R-:W-:Y:S01]  /*fa30*/  IMAD.U32 R4, R4, 0x800, R12 ;  /* 0x0000080004047824 */ /* 0x000fe200078e000c */
[----:B------:R-:W-:Y:S01]  /*fa40*/  R2UR UR27, R10 ;  /* 0x000000000a1b72ca */ /* 0x000fe200000e0000 */
[----:B------:R-:W-:Y:S01]  /*fa50*/  UIADD3 UR34, UP1, UR32, 0x1f0, URZ ;  /* 0x000001f020227890 */ /* 0x000fe2000ff3e03f */
[----:B------:R-:W-:Y:S01]  /*fa60*/  R2UR UR9, R11 ;  /* 0x000000000b0972ca */ /* 0x000fe200000e0000 */
[----:B------:R-:W-:Y:S01]  /*fa70*/  UIADD3.X UR15, URZ, UR33, URZ, UP0, !UPT ;  /* 0x000000213f0f7290 */ /* 0x000fe200087fe43f */
[----:B------:R-:W-:Y:S01]  /*fa80*/  R2UR UR8, R4 ;  /* 0x00000000040872ca */ /* 0x000fe200000e0000 */
[----:B------:R-:W-:Y:S01]  /*fa90*/  UPRMT UR23, URZ, 0x5410, UR22 ;  /* 0x000054103f177896 */ /* 0x000fe20008000016 */
[----:B------:R-:W-:Y:S01]  /*faa0*/  R2UR UR10, R13 ;  /* 0x000000000d0a72ca */ /* 0x000fe200000e0000 */
[----:B------:R-:W-:Y:S01]  /*fab0*/  VIADD R3, R3, 0x1 ;  /* 0x0000000103037836 */ /* 0x000fe20000000000 */
[----:B------:R-:W-:Y:S01]  /*fac0*/  R2UR UR12, R6 ;  /* 0x00000000060c72ca */ /* 0x000fe200000e0000 */
[----:B------:R-:W-:Y:S01]  /*fad0*/  ULEA UR11, UR11, UR7, 0xc ;  /* 0x000000070b0b7291 */ /* 0x000fe2000f8e603f */
[----:B------:R-:W-:Y:S01]  /*fae0*/  R2UR UR28, R7 ;  /* 0x00000000071c72ca */ /* 0x000fe200000e0000 */
[----:B------:R-:W-:Y:S01]  /*faf0*/  UPRMT UR36, URZ, 0x5410, UR20 ;  /* 0x000054103f247896 */ /* 0x000fe20008000014 */
[----:B------:R-:W-:Y:S01]  /*fb00*/  ISETP.GT.AND P1, PT, R14, 0x1, PT ;  /* 0x000000010e00780c */ /* 0x000fe20003f24270 */
[----:B------:R-:W-:Y:S01]  /*fb10*/  UIADD3 UR26, UR26, 0x24200, UR11 ;  /* 0x000242001a1a7890 */ /* 0x000fe2000fffe00b */
[----:B------:R-:W-:Y:S01]  /*fb20*/  ISETP.NE.AND P0, PT, R3, 0x12, PT ;  /* 0x000000120300780c */ /* 0x000fe20003f05270 */
[----:B------:R-:W-:Y:S01]  /*fb30*/  UIADD3.X UR35, URZ, UR33, URZ, UP1, !UPT ;  /* 0x000000213f237290 */ /* 0x000fe20008ffe43f */
[----:B------:R-:W-:Y:S01]  /*fb40*/  VIADD R13, R13, 0x20 ;  /* 0x000000200d0d7836 */ /* 0x000fe20000000000 */
[----:B------:R-:W-:Y:S01]  /*fb50*/  UIADD3 UR8, UR8, 0x200, URZ ;  /* 0x0000020008087890 */ /* 0x000fe2000fffe03f */
[----:B------:R-:W-:Y:S01]  /*fb60*/  SEL R5, RZ, 0x1, P0 ;  /* 0x00000001ff057807 */ /* 0x000fe20000000000 */
[----:B------:R-:W-:Y:S01]  /*fb70*/  UMOV UR16, 0x0 ;  /* 0x0000000000107882 */ /* 0x000fe20000000000 */
[----:B------:R-:W-:Y:S01]  /*fb80*/  UMOV UR17, 0x10000000 ;  /* 0x1000000000117882 */ /* 0x000fe20000000000 */
[----:B------:R-:W-:Y:S01]  /*fb90*/  UMOV UR11, UR27 ;  /* 0x0000001b000b7c82 */ /* 0x000fe20008000000 */
[----:B------:R-:W-:-:S02]  /*fba0*/  LOP3.LUT R2, R2, R5, RZ, 0x3c, !PT ;  /* 0x0000000502027212 */ /* 0x000fc400078e3cff */
[----:B------:R-:W-:Y:S02]  /*fbb0*/  SEL R3, R3, RZ, P0 ;  /* 0x000000ff03037207 */ /* 0x000fe40000000000 */
[----:B------:R0:W-:Y:S02]  /*fbc0*/  UTMALDG.3D.MULTICAST [UR8], [UR14], UR23, desc[UR16] ;  /* 0x000010080e0073b4 */ /* 0x0001e40008011817 */
[----:B0-----:R-:W-:Y:S01]  /*fbd0*/  UMOV UR8, UR26 ;  /* 0x0000001a00087c82 */ /* 0x001fe20008000000 */
[----:B------:R-:W-:Y:S02]  /*fbe0*/  UMOV UR11, UR28 ;  /* 0x0000001c000b7c82 */ /* 0x000fe40008000000 */
[----:B------:R0:W-:Y:S02]  /*fbf0*/  UTMALDG.3D.MULTICAST [UR8], [UR34], UR36, desc[UR16] ;  /* 0x00001008220073b4 */ /* 0x0001e40008011824 */
[----:B0-----:R-:W-:Y:S05]  /*fc00*/  @P1 BRA `(.L_x_310) ;  /* 0xfffffffc00341947 */ /* 0x001fea000383ffff */
.L_x_307:
[----:B------:R-:W-:Y:S05]  /*fc10*/  BSYNC B1 ;  /* 0x0000000000017941 */ /* 0x000fea0003800000 */
.L_x_306:
[----:B------:R-:W2:Y:S01]  /*fc20*/  LDL.LU R15, [R1+0x80] ;  /* 0x00008000010f7983 */ /* 0x000ea20000300800 */
[----:B------:R-:W-:Y:S01]  /*fc30*/  LOP3.LUT P1, RZ, R9, 0xff, RZ, 0xc0, !PT ;  /* 0x000000ff09ff7812 */ /* 0x000fe2000782c0ff */
[----:B------:R-:W-:Y:S01]  /*fc40*/  VIADD R8, R8, UR19 ;  /* 0x0000001308087c36 */ /* 0x000fe20008000000 */
[----:B------:R-:W-:Y:S01]  /*fc50*/  ULDC.64 UR8, c[0x0][0x650] ;  /* 0x0001940000087ab9 */ /* 0x000fe20000000a00 */
[----:B------:R-:W3:Y:S01]  /*fc60*/  LDL.LU R12, [R1+0x84] ;  /* 0x00008400010c7983 */ /* 0x000ee20000300800 */
[----:B------:R-:W-:Y:S01]  /*fc70*/  IMAD.U32 R5, RZ, RZ, UR19 ;  /* 0x00000013ff057e24 */ /* 0x000fe2000f8e00ff */
[----:B------:R-:W-:Y:S01]  /*fc80*/  UISETP.GE.U32.AND UP0, UPT, UR19, 0x12, UPT ;  /* 0x000000121300788c */ /* 0x000fe2000bf06070 */
[----:B------:R-:W-:Y:S01]  /*fc90*/  ISETP.GT.U32.AND P0, PT, R8, 0x11, PT ;  /* 0x000000110800780c */ /* 0x000fe20003f04070 */
[----:B------:R-:W-:Y:S01]  /*fca0*/  BSSY B1, `(.L_x_311) ;  /* 0x000006d000017945 */ /* 0x000fe20003800000 */
[----:B------:R-:W-:Y:S01]  /*fcb0*/  IMAD.MOV.U32 R7, RZ, RZ, -0x1 ;  /* 0xffffffffff077424 */ /* 0x000fe200078e00ff */
[----:B------:R-:W-:Y:S01]  /*fcc0*/  PRMT R9, RZ, 0x7610, R9 ;  /* 0x00007610ff097816 */ /* 0x000fe20000000009 */
[----:B------:R-:W-:Y:S01]  /*fcd0*/  IMAD.MOV.U32 R6, RZ, RZ, -0x1 ;  /* 0xffffffffff067424 */ /* 0x000fe200078e00ff */
[----:B------:R-:W-:-:S02]  /*fce0*/  ISETP.LT.U32.AND P0, PT, R5, 0x12, P0 ;  /* 0x000000120500780c */ /* 0x000fc40000701070 */
[----:B------:R-:W0:Y:S01]  /*fcf0*/  @P1 S2R R3, SR_CgaCtaId ;  /* 0x0000000000031919 */ /* 0x000e220000008800 */
[----:B------:R-:W-:Y:S02]  /*fd00*/  @P1 MOV R2, 0x400 ;  /* 0x0000040000021802 */ /* 0x000fe40000000f00 */
[----:B------:R-:W-:Y:S02]  /*fd10*/  PLOP3.LUT P2, PT, PT, PT, UP0, 0x80, 0x0 ;  /* 0x000000000000781c */ /* 0x000fe40003f4f008 */
[----:B0-----:R-:W-:Y:S01]  /*fd20*/  @P1 LEA R4, R3, R2, 0x18 ;  /* 0x0000000203041211 */ /* 0x001fe200078ec0ff */
[----:B------:R-:W-:-:S03]  /*fd30*/  IMAD.WIDE.U32 R2, R8, 0x38e38e39, RZ ;  /* 0x38e38e3908027825 */ /* 0x000fc600078e00ff */
[----:B------:R0:W-:Y:S02]  /*fd40*/  @P1 SYNCS.ARRIVE.TRANS64.A1T0 RZ, [R4+URZ+0x138], RZ ;  /* 0x000138ff04ff19a7 */ /* 0x0001e4000810003f */
[----:B------:R-:W-:Y:S02]  /*fd50*/  SHF.R.U32.HI R5, RZ, 0x2, R3 ;  /* 0x00000002ff057819 */ /* 0x000fe40000011603 */
[----:B------:R-:W-:Y:S02]  /*fd60*/  SEL R3, RZ, 0x1, !P0 ;  /* 0x00000001ff037807 */ /* 0x000fe40004000000 */
[----:B------:R-:W-:Y:S01]  /*fd70*/  PRMT R2, RZ, 0x7610, R2 ;  /* 0x00007610ff027816 */ /* 0x000fe20000000002 */
[----:B------:R-:W-:Y:S01]  /*fd80*/  IMAD R8, R5, -0x12, R8 ;  /* 0xffffffee05087824 */ /* 0x000fe200078e0208 */
[----:B------:R-:W-:-:S04]  /*fd90*/  LOP3.LUT R0, R0, R3, RZ, 0x3c, !PT ;  /* 0x0000000300007212 */ /* 0x000fc800078e3cff */
[----:B------:R-:W-:Y:S01]  /*fda0*/  @P2 LOP3.LUT R0, R0, 0x1, R5, 0x78, !PT ;  /* 0x0000000100002812 */ /* 0x000fe200078e7805 */
[----:B------:R-:W-:Y:S01]  /*fdb0*/  IMAD.MOV.U32 R5, RZ, RZ, -0x1 ;  /* 0xffffffffff057424 */ /* 0x000fe200078e00ff */
[----:B---3--:R-:W-:-:S04]  /*fdc0*/  IADD3 R12, P1, R12, UR24, RZ ;  /* 0x000000180c0c7c10 */ /* 0x008fc8000ff3e0ff */
[----:B--2---:R-:W-:Y:S01]  /*fdd0*/  IADD3.X R15, R15, UR21, RZ, P1, !PT ;  /* 0x000000150f0f7c10 */ /* 0x004fe20008ffe4ff */
[----:B------:R0:W-:Y:S01]  /*fde0*/  STL [R1+0x84], R12 ;  /* 0x0000840c01007387 */ /* 0x0001e20000100800 */
[----:B------:R-:W-:-:S03]  /*fdf0*/  ISETP.GE.U32.AND P0, PT, R12, UR8, PT ;  /* 0x000000080c007c0c */ /* 0x000fc6000bf06070 */
[----:B------:R0:W-:Y:S01]  /*fe00*/  STL [R1+0x80], R15 ;  /* 0x0000800f01007387 */ /* 0x0001e20000100800 */
[----:B------:R-:W-:-:S13]  /*fe10*/  ISETP.GE.U32.AND.EX P0, PT, R15, UR9, PT, P0 ;  /* 0x000000090f007c0c */ /* 0x000fda000bf06100 */
[----:B0-----:R-:W-:Y:S05]  /*fe20*/  @P0 BRA `(.L_x_312) ;  /* 0x0000000400500947 */ /* 0x001fea0003800000 */
[----:B------:R-:W-:Y:S01]  /*fe30*/  ULDC.64 UR8, c[0x0][0x628] ;  /* 0x00018a0000087ab9 */ /* 0x000fe20000000a00 */
[----:B------:R-:W0:Y:S01]  /*fe40*/  S2R R11, SR_CTAID.X ;  /* 0x00000000000b7919 */ /* 0x000e220000002500 */
[----:B------:R-:W-:Y:S01]  /*fe50*/  ISETP.NE.U32.AND P0, PT, RZ, UR8, PT ;  /* 0x00000008ff007c0c */ /* 0x000fe2000bf05070 */
[----:B------:R-:W-:Y:S01]  /*fe60*/  ULDC UR11, c[0x0][0x630] ;  /* 0x00018c00000b7ab9 */ /* 0x000fe20000000800 */
[----:B------:R-:W-:Y:S01]  /*fe70*/  IMAD.MOV.U32 R2, RZ, RZ, R12 ;  /* 0x000000ffff027224 */ /* 0x000fe200078e000c */
[----:B------:R-:W1:Y:S01]  /*fe80*/  S2R R10, SR_CTAID.Y ;  /* 0x00000000000a7919 */ /* 0x000e620000002600 */
[----:B------:R-:W-:Y:S01]  /*fe90*/  ISETP.NE.AND.EX P0, PT, RZ, UR9, PT, P0 ;  /* 0x00000009ff007c0c */ /* 0x000fe2000bf05300 */
[----:B------:R-:W-:-:S12]  /*fea0*/  IMAD.MOV.U32 R3, RZ, RZ, R15 ;  /* 0x000000ffff037224 */ /* 0x000fd800078e000f */
[----:B------:R-:W-:Y:S05]  /*feb0*/  @!P0 BRA `(.L_x_313) ;  /* 0x0000000000288947 */ /* 0x000fea0003800000 */
[----:B------:R-:W-:Y:S02]  /*fec0*/  ULDC UR10, c[0x0][0x634] ;  /* 0x00018d00000a7ab9 */ /* 0x000fe40000000800 */
[----:B------:R-:W-:-:S05]  /*fed0*/  IADD3 R7, P0, R12, UR10, RZ ;  /* 0x0000000a0c077c10 */ /* 0x000fca000ff1e0ff */
[----:B------:R-:W-:-:S04]  /*fee0*/  IMAD.X R13, RZ, RZ, R15, P0 ;  /* 0x000000ffff0d7224 */ /* 0x000fc800000e060f */
[----:B------:R-:W-:-:S04]  /*fef0*/  IMAD.WIDE.U32 R4, R13, UR8, RZ ;  /* 0x000000080d047c25 */ /* 0x000fc8000f8e00ff */
[----:B------:R-:W-:-:S04]  /*ff00*/  IMAD.WIDE.U32 R4, P0, R7, UR9, R4 ;  /* 0x0000000907047c25 */ /* 0x000fc8000f800004 */
[----:B------:R-:W-:-:S04]  /*ff10*/  IMAD.WIDE.U32 R6, R7, UR8, RZ ;  /* 0x0000000807067c25 */ /* 0x000fc8000f8e00ff */
[----:B------:R-:W-:Y:S01]  /*ff20*/  IMAD.X R3, RZ, RZ, RZ, P0 ;  /* 0x000000ffff037224 */ /* 0x000fe200000e06ff */
[----:B------:R-:W-:Y:S01]  /*ff30*/  IADD3 RZ, P0, R7, R4, RZ ;  /* 0x0000000407ff7210 */ /* 0x000fe20007f1e0ff */
[----:B------:R-:W-:-:S04]  /*ff40*/  IMAD.MOV.U32 R2, RZ, RZ, R5 ;  /* 0x000000ffff027224 */ /* 0x000fc800078e0005 */
[----:B------:R-:W-:-:S08]  /*ff50*/  IMAD.WIDE.U32.X R2, R13, UR9, R2, P0 ;  /* 0x000000090d027c25 */ /* 0x000fd000080e0402 */
.L_x_313:
[--C-:B------:R-:W-:Y:S01]  /*ff60*/  SHF.R.U64 R6, R2, UR11, R3.reuse ;  /* 0x0000000b02067c19 */ /* 0x100fe20008001203 */
[----:B------:R-:W-:Y:S01]  /*ff70*/  ULDC.64 UR8, c[0x0][0x620] ;  /* 0x0001880000087ab9 */ /* 0x000fe20000000a00 */
[----:B------:R-:W-:Y:S01]  /*ff80*/  SHF.R.U32.HI R2, RZ, UR11, R3 ;  /* 0x0000000bff027c19 */ /* 0x000fe20008011603 */
[----:B------:R-:W-:Y:S01]  /*ff90*/  IMAD.MOV.U32 R3, RZ, RZ, R15 ;  /* 0x000000ffff037224 */ /* 0x000fe200078e000f */
[----:B------:R-:W-:Y:S01]  /*ffa0*/  IADD3 R5, P0, RZ, -R6, RZ ;  /* 0x80000006ff057210 */ /* 0x000fe20007f1e0ff */
[----:B------:R-:W2:Y:S01]  /*ffb0*/  LDC R16, c[0x0][0x144] ;  /* 0x00005100ff107b82 */ /* 0x000ea20000000800 */
[----:B0-----:R-:W-:Y:S01]  /*ffc0*/  I2FP.F32.U32 R7, R11 ;  /* 0x0000000b00077245 */ /* 0x001fe20000201000 */
[----:B------:R-:W-:Y:S01]  /*ffd0*/  ULDC.64 UR14, c[0x0][0x640] ;  /* 0x00019000000e7ab9 */ /* 0x000fe20000000a00 */
[----:B------:R-:W-:Y:S01]  /*ffe0*/  ULDC UR10, c[0x0][0x608] ;  /* 0x00018200000a7ab9 */ /* 0x000fe20000000800 */
[----:B------:R-:W-:Y:S01]  /*fff0*/  IMAD.X R2, RZ, RZ, ~R2, P0 ;  /* 0x000000ffff027224 */ /* 0x000fe200000e0e02 */
[----:B------:R-:W-:-:S03]  /*10000*/  ISETP.NE.U32.AND P0, PT, RZ, UR14, PT ;  /* 0x0000000eff007c0c */ /* 0x000fc6000bf05070 */
[----:B------:R-:W-:Y:S01]  /*10010*/  IMAD R4, R2, UR8, RZ ;  /* 0x0000000802047c24 */ /* 0x000fe2000f8e02ff */
[----:B------:R-:W0:Y:S01]  /*10020*/  LDC R13, c[0x0][0x148] ;  /* 0x00005200ff0d7b82 */ /* 0x000e220000000800 */
[----:B------:R-:W-:Y:S01]  /*10030*/  IMAD.MOV.U32 R2, RZ, RZ, R12 ;  /* 0x000000ffff027224 */ /* 0x000fe200078e000c */
[----:B------:R-:W-:-:S03]  /*10040*/  ISETP.NE.AND.EX P0, PT, RZ, UR15, PT, P0 ;  /* 0x0000000fff007c0c */ /* 0x000fc6000bf05300 */
[----:B------:R-:W-:Y:S01]  /*10050*/  IMAD.WIDE.U32 R2, R5, UR8, R2 ;  /* 0x0000000805027c25 */ /* 0x000fe2000f8e0002 */
[----:B------:R-:W-:-:S03]  /*10060*/  ULDC UR8, c[0x0][0x150] ;  /* 0x0000540000087ab9 */ /* 0x000fc60000000800 */
[----:B------:R-:W-:Y:S02]  /*10070*/  IMAD R5, R5, UR9, R4 ;  /* 0x0000000905057c24 */ /* 0x000fe4000f8e0204 */
[----:B------:R-:W-:Y:S01]  /*10080*/  FMUL R4, R7, UR8 ;  /* 0x0000000807047c20 */ /* 0x000fe20008400000 */
[----:B------:R-:W-:Y:S01]  /*10090*/  ULDC UR8, c[0x0][0x618] ;  /* 0x0001860000087ab9 */ /* 0x000fe20000000800 */
[----:B------:R-:W-:Y:S01]  /*100a0*/  ULDC UR9, c[0x0][0x154] ;  /* 0x0000550000097ab9 */ /* 0x000fe20000000800 */
[----:B------:R-:W-:-:S03]  /*100b0*/  IMAD.IADD R3, R3, 0x1, R5 ;  /* 0x0000000103037824 */ /* 0x000fc600078e0205 */
[----:B------:R-:W3:Y:S02]  /*100c0*/  F2I.U32.TRUNC.NTZ R4, R4 ;  /* 0x0000000400047305 */ /* 0x000ee4000020f000 */
[----:B------:R-:W-:Y:S02]  /*100d0*/  SHF.R.U64 R7, R2, UR8, R3 ;  /* 0x0000000802077c19 */ /* 0x000fe40008001203 */
[----:B-1----:R-:W-:-:S05]  /*100e0*/  I2FP.F32.U32 R2, R10 ;  /* 0x0000000a00027245 */ /* 0x002fca0000201000 */
[----:B------:R-:W-:Y:S01]  /*100f0*/  FMUL R5, R2, UR9 ;  /* 0x0000000902057c20 */ /* 0x000fe20008400000 */
[----:B------:R-:W-:Y:S01]  /*10100*/  SHF.R.U32.HI R2, RZ, UR8, R3 ;  /* 0x00000008ff027c19 */ /* 0x000fe20008011603 */
[----:B------:R-:W-:Y:S02]  /*10110*/  ULDC UR8, c[0x0][0x658] ;  /* 0x0001960000087ab9 */ /* 0x000fe40000000800 */
[----:B------:R1:W4:Y:S01]  /*10120*/  F2I.U32.TRUNC.NTZ R15, R5 ;  /* 0x00000005000f7305 */ /* 0x000322000020f000 */
[--C-:B------:R-:W-:Y:S02]  /*10130*/  SHF.R.U64 R14, R7, UR10, R2.reuse ;  /* 0x0000000a070e7c19 */ /* 0x100fe40008001202 */
[----:B------:R-:W-:Y:S01]  /*10140*/  SHF.R.U32.HI R3, RZ, UR10, R2 ;  /* 0x0000000aff037c19 */ /* 0x000fe20008011602 */
[----:B---3--:R-:W-:-:S03]  /*10150*/  IMAD.MOV R2, RZ, RZ, -R4 ;  /* 0x000000ffff027224 */ /* 0x008fc600078e0a04 */
[----:B------:R-:W-:Y:S01]  /*10160*/  SHF.R.U64 R12, R14, UR8, R3 ;  /* 0x000000080e0c7c19 */ /* 0x000fe20008001203 */
[----:B--2---:R-:W-:Y:S01]  /*10170*/  IMAD R17, R16, R2, R11 ;  /* 0x0000000210117224 */ /* 0x004fe200078e020b */
[----:B------:R-:W-:-:S03]  /*10180*/  SHF.R.U32.HI R4, RZ, UR8, R3 ;  /* 0x00000008ff047c19 */ /* 0x000fc60008011603 */
[----:B------:R-:W-:Y:S02]  /*10190*/  IMAD.MOV.U32 R2, RZ, RZ, R12 ;  /* 0x000000ffff027224 */ /* 0x000fe400078e000c */
[----:B------:R-:W-:Y:S01]  /*101a0*/  IMAD.MOV.U32 R3, RZ, RZ, R4 ;  /* 0x000000ffff037224 */ /* 0x000fe200078e0004 */
[----:B-1--4-:R-:W-:Y:S06]  /*101b0*/  @!P0 BRA `(.L_x_314) ;  /* 0x0000000000288947 */ /* 0x012fec0003800000 */
[----:B------:R-:W-:Y:S02]  /*101c0*/  ULDC UR8, c[0x0][0x64c] ;  /* 0x0001930000087ab9 */ /* 0x000fe40000000800 */
[----:B------:R-:W-:-:S05]  /*101d0*/  IADD3 R3, P0, R12, UR8, RZ ;  /* 0x000000080c037c10 */ /* 0x000fca000ff1e0ff */
[----:B------:R-:W-:-:S04]  /*101e0*/  IMAD.X R11, RZ, RZ, R4, P0 ;  /* 0x000000ffff0b7224 */ /* 0x000fc800000e0604 */
[----:B------:R-:W-:-:S04]  /*101f0*/  IMAD.WIDE.U32 R4, R11, UR14, RZ ;  /* 0x0000000e0b047c25 */ /* 0x000fc8000f8e00ff */
[----:B------:R-:W-:-:S04]  /*10200*/  IMAD.WIDE.U32 R4, P0, R3, UR15, R4 ;  /* 0x0000000f03047c25 */ /* 0x000fc8000f800004 */
[----:B------:R-:W-:-:S04]  /*10210*/  IMAD.WIDE.U32 R2, R3, UR14, RZ ;  /* 0x0000000e03027c25 */ /* 0x000fc8000f8e00ff */
[----:B------:R-:W-:Y:S01]  /*10220*/  IMAD.MOV.U32 R2, RZ, RZ, R5 ;  /* 0x000000ffff027224 */ /* 0x000fe200078e0005 */
[----:B------:R-:W-:Y:S01]  /*10230*/  IADD3 RZ, P1, R3, R4, RZ ;  /* 0x0000000403ff7210 */ /* 0x000fe20007f3e0ff */
[----:B------:R-:W-:-:S04]  /*10240*/  IMAD.X R3, RZ, RZ, RZ, P0 ;  /* 0x000000ffff037224 */ /* 0x000fc800000e06ff */
[----:B------:R-:W-:-:S08]  /*10250*/  IMAD.WIDE.U32.X R2, R11, UR15, R2, P1 ;  /* 0x0000000f0b027c25 */ /* 0x000fd000088e0402 */
.L_x_314:
[----:B------:R-:W-:Y:S01]  /*10260*/  ULDC UR8, c[0x0][0x648] ;  /* 0x0001920000087ab9 */ /* 0x000fe20000000800 */
[----:B------:R-:W-:Y:S01]  /*10270*/  IMAD.MOV R15, RZ, RZ, -R15 ;  /* 0x000000ffff0f7224 */ /* 0x000fe200078e0a0f */
[----:B------:R-:W-:Y:S01]  /*10280*/  SHF.R.U64 R3, R2, UR8, R3 ;  /* 0x0000000802037c19 */ /* 0x000fe20008001203 */
[----:B------:R-:W-:Y:S01]  /*10290*/  ULDC UR8, c[0x0][0x638] ;  /* 0x00018e0000087ab9 */ /* 0x000fe20000000800 */
[----:B------:R-:W-:Y:S01]  /*102a0*/  LOP3.LUT R2, R14, UR18, RZ, 0xc0, !PT ;  /* 0x000000120e027c12 */ /* 0x000fe2000f8ec0ff */
[----:B0-----:R-:W-:Y:S01]  /*102b0*/  @P4 IMAD R17, R13, R15, R10 ;  /* 0x0000000f0d114224 */ /* 0x001fe200078e020a */
[----:B------:R-:W-:Y:S01]  /*102c0*/  LOP3.LUT R7, R7, UR4, RZ, 0xc0, !PT ;  /* 0x0000000407077c12 */ /* 0x000fe2000f8ec0ff */
[----:B------:R-:W-:Y:S01]  /*102d0*/  IMAD.MOV R5, RZ, RZ, -R3 ;  /* 0x000000ffff057224 */ /* 0x000fe200078e0a03 */
[----:B------:R-:W-:Y:S01]  /*102e0*/  ULDC UR9, c[0x0][0x610] ;  /* 0x0001840000097ab9 */ /* 0x000fe20000000800 */
[----:B------:R-:W-:Y:S02]  /*102f0*/  IMAD R2, R3, UR5, R2 ;  /* 0x0000000503027c24 */ /* 0x000fe4000f8e0202 */
[----:B------:R-:W-:Y:S01]  /*10300*/  IMAD R12, R5, UR8, R12 ;  /* 0x00000008050c7c24 */ /* 0x000fe2000f8e020c */
[----:B------:R-:W-:Y:S01]  /*10310*/  ULDC UR8, c[0x0][0x600] ;  /* 0x0001800000087ab9 */ /* 0x000fe20000000800 */
[----:B------:R-:W-:-:S02]  /*10320*/  IMAD R5, R2, UR9, R17 ;  /* 0x0000000902057c24 */ /* 0x000fc4000f8e0211 */
[----:B------:R-:W-:Y:S02]  /*10330*/  IMAD R12, R12, UR8, R7 ;  /* 0x000000080c0c7c24 */ /* 0x000fe4000f8e0207 */
[----:B------:R-:W-:-:S03]  /*10340*/  IMAD.MOV.U32 R2, RZ, RZ, 0x1 ;  /* 0x00000001ff027424 */ /* 0x000fc600078e00ff */
[----:B------:R-:W-:Y:S02]  /*10350*/  SEL R7, R12, R5, !P4 ;  /* 0x000000050c077207 */ /* 0x000fe40006000000 */
[----:B------:R-:W-:-:S07]  /*10360*/  SEL R5, R5, R12, !P4 ;  /* 0x0000000c05057207 */ /* 0x000fce0006000000 */
.L_x_312:
[----:B------:R-:W-:Y:S05]  /*10370*/  BSYNC B1 ;  /* 0x0000000000017941 */ /* 0x000fea0003800000 */
.L_x_311:
[----:B------:R-:W-:-:S13]  /*10380*/  LOP3.LUT P0, RZ, R2, 0xff, RZ, 0xc0, !PT ;  /* 0x000000ff02ff7812 */ /* 0x000fda000780c0ff */
[----:B------:R-:W-:Y:S05]  /*10390*/  @P0 BRA `(.L_x_315) ;  /* 0xfffffff400180947 */ /* 0x000fea000383ffff */
[----:B------:R-:W-:Y:S05]  /*103a0*/  BSYNC B0 ;  /* 0x0000000000007941 */ /* 0x000fea0003800000 */
.L_x_304:
[----:B------:R-:W-:-:S03]  /*103b0*/  UMOV UR8, 0xffffffff ;  /* 0xffffffff00087882 */ /* 0x000fc60000000000 */
[----:B------:R-:W-:Y:S05]  /*103c0*/  BRA.DIV UR8, `(.L_x_316) ;  /* 0x0000000e08207947 */ /* 0x000fea000b800000 */
[----:B------:R-:W-:-:S13]  /*103d0*/  ELECT P0, URZ, PT ;  /* 0x00000000003f782f */ /* 0x000fda0003800000 */
.L_x_344:
[----:B------:R-:W-:Y:S04]  /*103e0*/  BSSY B0, `(.L_x_317) ;  /* 0x00000aa000007945 */ /* 0x000fe80003800000 */
[----:B------:R-:W-:Y:S05]  /*103f0*/  @!P0 BRA `(.L_x_318) ;  /* 0x0000000800a08947 */ /* 0x000fea0003800000 */
[----:B------:R-:W-:-:S04]  /*10400*/  ULOP3.LUT UR8, UR13, 0x2, URZ, 0xfc, !UPT ;  /* 0x000000020d087892 */ /* 0x000fc8000f8efc3f */
[----:B------:R-:W-:-:S06]  /*10410*/  UISETP.NE.AND UP0, UPT, UR8, 0x3, UPT ;  /* 0x000000030800788c */ /* 0x000fcc000bf05270 */
[----:B------:R-:W-:-:S13]  /*10420*/  PLOP3.LUT P0, PT, PT, PT, UP0, 0x80, 0x0 ;  /* 0x000000000000781c */ /* 0x000fda0003f0f008 */
[----:B------:R-:W-:Y:S05]  /*10430*/  @!P0 BRA `(.L_x_319) ;  /* 0x0000000000048947 */ /* 0x000fea0003800000 */
[----:B------:R-:W-:Y:S01]  /*10440*/  BPT.TRAP 0x1 ;  /* 0x000000040000795c */ /* 0x000fe20000300000 */
.L_x_319:
[----:B------:R-:W0:Y:S01]  /*10450*/  S2R R3, SR_CgaCtaId ;  /* 0x0000000000037919 */ /* 0x000e220000008800 */
[----:B------:R-:W-:-:S04]  /*10460*/  MOV R2, 0x400 ;  /* 0x0000040000027802 */ /* 0x000fc80000000f00 */
[----:B0-----:R-:W-:Y:S02]  /*10470*/  LEA R3, R3, R2, 0x18 ;  /* 0x0000000203037211 */ /* 0x001fe400078ec0ff */
[----:B------:R-:W-:-:S03]  /*10480*/  SHF.L.U32 R2, R0, 0x1f, RZ ;  /* 0x0000001f00027819 */ /* 0x000fc600000006ff */
[----:B------:R-:W-:-:S04]  /*10490*/  VIADD R3, R3, 0x90 ;  /* 0x0000009003037836 */ /* 0x000fc80000000000 */
[C---:B------:R-:W-:Y:S02]  /*104a0*/  IMAD R7, R8.reuse, 0x8, R3 ;  /* 0x0000000808077824 */ /* 0x040fe400078e0203 */
[----:B------:R-:W-:Y:S02]  /*104b0*/  VIADD R8, R8, 0x1 ;  /* 0x0000000108087836 */ /* 0x000fe40000000000 */
[----:B------:R-:W0:Y:S03]  /*104c0*/  SYNCS.PHASECHK.TRANS64.TRYWAIT P0, [R7+URZ], R2 ;  /* 0x00000002070075a7 */ /* 0x000e26000800017f */
[----:B------:R-:W-:-:S04]  /*104d0*/  ISETP.NE.AND P1, PT, R8, 0x12, PT ;  /* 0x000000120800780c */ /* 0x000fc80003f25270 */
[----:B------:R-:W-:Y:S02]  /*104e0*/  SEL R5, RZ, 0x1, P1 ;  /* 0x00000001ff057807 */ /* 0x000fe40000800000 */
[----:B------:R-:W-:Y:S02]  /*104f0*/  SEL R8, R8, RZ, P1 ;  /* 0x000000ff08087207 */ /* 0x000fe40000800000 */
[----:B------:R-:W-:-:S03]  /*10500*/  LOP3.LUT R5, R0, R5, RZ, 0x3c, !PT ;  /* 0x0000000500057212 */ /* 0x000fc600078e3cff */
[----:B------:R-:W-:Y:S01]  /*10510*/  IMAD R9, R8, 0x8, R3 ;  /* 0x0000000808097824 */ /* 0x000fe200078e0203 */
[----:B------:R-:W-:Y:S01]  /*10520*/  SHF.L.U32 R4, R5, 0x1f, RZ ;  /* 0x0000001f05047819 */ /* 0x000fe200000006ff */
[----:B0-----:R-:W-:Y:S06]  /*10530*/  @!P0 BRA `(.L_x_320) ;  /* 0x0000000800e48947 */ /* 0x001fec0003800000 */
.L_x_345:
[----:B------:R-:W1:Y:S01]  /*10540*/  SYNCS.PHASECHK.TRANS64.TRYWAIT P0, [R9+URZ], R4 ;  /* 0x00000004090075a7 */ /* 0x000e62000800017f */
[----:B------:R-:W-:-:S05]  /*10550*/  VIADD R0, R8, 0x1 ;  /* 0x0000000108007836 */ /* 0x000fca0000000000 */
[----:B------:R-:W-:-:S04]  /*10560*/  ISETP.NE.AND P1, PT, R0, 0x12, PT ;  /* 0x000000120000780c */ /* 0x000fc80003f25270 */
[----:B0-----:R-:W-:Y:S02]  /*10570*/  SEL R2, RZ, 0x1, P1 ;  /* 0x00000001ff027807 */ /* 0x001fe40000800000 */
[----:B------:R-:W-:Y:S02]  /*10580*/  SEL R0, R0, RZ, P1 ;  /* 0x000000ff00007207 */ /* 0x000fe40000800000 */
[----:B------:R-:W-:-:S03]  /*10590*/  LOP3.LUT R7, R5, R2, RZ, 0x3c, !PT ;  /* 0x0000000205077212 */ /* 0x000fc600078e3cff */
[----:B------:R-:W-:Y:S01]  /*105a0*/  IMAD R6, R0, 0x8, R3 ;  /* 0x0000000800067824 */ /* 0x000fe200078e0203 */
[----:B------:R-:W-:Y:S01]  /*105b0*/  SHF.L.U32 R5, R7, 0x1f, RZ ;  /* 0x0000001f07057819 */ /* 0x000fe200000006ff */
[----:B-1----:R-:W-:Y:S06]  /*105c0*/  @!P0 BRA `(.L_x_321) ;  /* 0x0000000800d48947 */ /* 0x002fec0003800000 */
.L_x_346:
[----:B------:R-:W1:Y:S01]  /*105d0*/  SYNCS.PHASECHK.TRANS64.TRYWAIT P0, [R6+URZ], R5 ;  /* 0x00000005060075a7 */ /* 0x000e62000800017f */
[----:B------:R-:W-:-:S05]  /*105e0*/  VIADD R0, R0, 0x1 ;  /* 0x0000000100007836 */ /* 0x000fca0000000000 */
[----:B------:R-:W-:-:S04]  /*105f0*/  ISETP.NE.AND P1, PT, R0, 0x12, PT ;  /* 0x000000120000780c */ /* 0x000fc80003f25270 */
[----:B------:R-:W-:Y:S02]  /*10600*/  SEL R2, RZ, 0x1, P1 ;  /* 0x00000001ff027807 */ /* 0x000fe40000800000 */
[----:B------:R-:W-:Y:S02]  /*10610*/  SEL R0, R0, RZ, P1 ;  /* 0x000000ff00007207 */ /* 0x000fe40000800000 */
[----:B------:R-:W-:-:S03]  /*10620*/  LOP3.LUT R7, R7, R2, RZ, 0x3c, !PT ;  /* 0x0000000207077212 */ /* 0x000fc600078e3cff */
[----:B0-----:R-:W-:Y:S01]  /*10630*/  IMAD R9, R0, 0x8, R3 ;  /* 0x0000000800097824 */ /* 0x001fe200078e0203 */
[----:B------:R-:W-:Y:S01]  /*10640*/  SHF.L.U32 R4, R7, 0x1f, RZ ;  /* 0x0000001f07047819 */ /* 0x000fe200000006ff */
[----:B-1----:R-:W-:Y:S06]  /*10650*/  @!P0 BRA `(.L_x_322) ;  /* 0x0000000800c48947 */ /* 0x002fec0003800000 */
.L_x_347:
        /* <DEDUP_REMOVED lines=9> */
.L_x_348:
        /* <DEDUP_REMOVED lines=9> */
.L_x_349:
        /* <DEDUP_REMOVED lines=9> */
.L_x_350:
        /* <DEDUP_REMOVED lines=9> */
.L_x_351:
        /* <DEDUP_REMOVED lines=9> */
.L_x_352:
        /* <DEDUP_REMOVED lines=9> */
.L_x_353:
        /* <DEDUP_REMOVED lines=9> */
.L_x_354:
        /* <DEDUP_REMOVED lines=9> */
.L_x_355:
        /* <DEDUP_REMOVED lines=9> */
.L_x_356:
        /* <DEDUP_REMOVED lines=9> */
.L_x_357:
        /* <DEDUP_REMOVED lines=9> */
.L_x_358:
        /* <DEDUP_REMOVED lines=9> */
.L_x_359:
        /* <DEDUP_REMOVED lines=9> */
.L_x_360:
[----:B------:R-:W1:Y:S01]  /*10db0*/  SYNCS.PHASECHK.TRANS64.TRYWAIT P0, [R6+URZ], R5 ;  /* 0x00000005060075a7 */ /* 0x000e62000800017f */
[----:B------:R-:W-:-:S05]  /*10dc0*/  VIADD R0, R0, 0x1 ;  /* 0x0000000100007836 */ /* 0x000fca0000000000 */
[----:B------:R-:W-:-:S04]  /*10dd0*/  ISETP.NE.AND P1, PT, R0, 0x12, PT ;  /* 0x000000120000780c */ /* 0x000fc80003f25270 */
[----:B------:R-:W-:Y:S02]  /*10de0*/  SEL R2, RZ, 0x1, P1 ;  /* 0x00000001ff027807 */ /* 0x000fe40000800000 */
[----:B------:R-:W-:Y:S02]  /*10df0*/  SEL R0, R0, RZ, P1 ;  /* 0x000000ff00007207 */ /* 0x000fe40000800000 */
[----:B------:R-:W-:Y:S01]  /*10e00*/  LOP3.LUT R2, R7, R2, RZ, 0x3c, !PT ;  /* 0x0000000207027212 */ /* 0x000fe200078e3cff */
[----:B-1----:R-:W-:Y:S06]  /*10e10*/  @!P0 BRA `(.L_x_336) ;  /* 0x0000000400ec8947 */ /* 0x002fec0003800000 */
.L_x_361:
[----:B------:R-:W-:Y:S01]  /*10e20*/  IMAD R3, R0, 0x8, R3 ;  /* 0x0000000800037824 */ /* 0x000fe200078e0203 */
[----:B------:R-:W-:-:S07]  /*10e30*/  SHF.L.U32 R0, R2, 0x1f, RZ ;  /* 0x0000001f02007819 */ /* 0x000fce00000006ff */
.L_x_337:
[----:B--2---:R2:W3:Y:S02]  /*10e40*/  SYNCS.PHASECHK.TRANS64.TRYWAIT P0, [R3+URZ], R0 ;  /* 0x00000000030075a7 */ /* 0x0044e4000800017f */
[----:B---3--:R-:W-:Y:S05]  /*10e50*/  @!P0 NANOSLEEP.SYNCS 0x989680 ;  /* 0x009896800000895d */ /* 0x008fea0003900000 */
[----:B------:R-:W3:Y:S02]  /*10e60*/  @!P0 SYNCS.PHASECHK.TRANS64 P0, [R3+URZ], R0 ;  /* 0x00000000030085a7 */ /* 0x000ee4000800007f */
[----:B---3--:R-:W-:Y:S05]  /*10e70*/  @!P0 BRA `(.L_x_337) ;  /* 0xfffffffc00f08947 */ /* 0x008fea000383ffff */
.L_x_318:
[----:B------:R-:W-:Y:S05]  /*10e80*/  BSYNC B0 ;  /* 0x0000000000007941 */ /* 0x000fea0003800000 */
.L_x_317:
[----:B------:R-:W-:Y:S05]  /*10e90*/  EXIT ;  /* 0x000000000000794d */ /* 0x000fea0003800000 */
.L_x_22:
[----:B-1----:R-:W-:-:S04]  /*10ea0*/  IMAD.U32 R3, RZ, RZ, UR7 ;  /* 0x00000007ff037e24 */ /* 0x002fc8000f8e00ff */
[----:B------:R1:W3:Y:S03]  /*10eb0*/  SYNCS.PHASECHK.TRANS64.TRYWAIT P0, [R3+URZ], R0 ;  /* 0x00000000030075a7 */ /* 0x0002e6000800017f */
[----:B---3--:R-:W-:Y:S05]  /*10ec0*/  @!P0 NANOSLEEP.SYNCS 0x989680 ;  /* 0x009896800000895d */ /* 0x008fea0003900000 */
[----:B------:R-:W3:Y:S02]  /*10ed0*/  @!P0 SYNCS.PHASECHK.TRANS64 P0, [R3+URZ], R0 ;  /* 0x00000000030085a7 */ /* 0x000ee4000800007f */
[----:B---3--:R-:W-:Y:S05]  /*10ee0*/  @!P0 BRA `(.L_x_22) ;  /* 0xfffffffc00ec8947 */ /* 0x008fea000383ffff */
[----:B------:R-:W-:Y:S05]  /*10ef0*/  BRA `(.L_x_21) ;  /* 0xffffff1000507947 */ /* 0x000fea000383ffff */
.L_x_28:
[----:B-----5:R1:W-:Y:S02]  /*10f00*/  STL [R1+0x90], R0 ;  /* 0x0000900001007387 */ /* 0x0203e40000100800 */
[----:B-1----:R-:W-:-:S04]  /*10f10*/  IMAD.U32 R0, RZ, RZ, UR9 ;  /* 0x00000009ff007e24 */ /* 0x002fc8000f8e00ff */
[----:B------:R1:W4:Y:S03]  /*10f20*/  SYNCS.PHASECHK.TRANS64.TRYWAIT P0, [R0+URZ], R229 ;  /* 0x000000e5000075a7 */ /* 0x000326000800017f */
[----:B----4-:R-:W-:Y:S05]  /*10f30*/  @!P0 NANOSLEEP.SYNCS 0x989680 ;  /* 0x009896800000895d */ /* 0x010fea0003900000 */
[----:B------:R1:W4:Y:S02]  /*10f40*/  @!P0 SYNCS.PHASECHK.TRANS64 P0, [R0+URZ], R229 ;  /* 0x000000e5000085a7 */ /* 0x000324000800007f */
[----:B-1----:R1:W5:Y:S02]  /*10f50*/  LDL.LU R0, [R1+0x90] ;  /* 0x0000900001007983 */ /* 0x0023640000300800 */
[----:B-1--4-:R-:W-:Y:S05]  /*10f60*/  @!P0 BRA `(.L_x_28) ;  /* 0xfffffffc00e48947 */ /* 0x012fea000383ffff */
[----:B------:R-:W-:Y:S05]  /*10f70*/  BRA `(.L_x_27) ;  /* 0xffffff2000b47947 */ /* 0x000fea000383ffff */
.L_x_305:
[----:B------:R-:W-:Y:S01]  /*10f80*/  BSSY B1, `(.L_x_338) ;  /* 0x0000006000017945 */ /* 0x000fe20003800000 */
[----:B------:R-:W-:-:S07]  /*10f90*/  IMAD.MOV.U32 R2, RZ, RZ, -0x1 ;  /* 0xffffffffff027424 */ /* 0x000fce00078e00ff */
[----:B------:R-:W-:Y:S05]  /*10fa0*/  WARPSYNC.COLLECTIVE R2, `(.L_x_339) ;  /* 0x00000000020c7348 */ /* 0x000fea0003c00000 */
[----:B------:R-:W-:Y:S02]  /*10fb0*/  ELECT P0, UR62, PT ;  /* 0x00000000003e782f */ /* 0x000fe40003800000 */
[----:B------:R-:W-:Y:S01]  /*10fc0*/  MOV R2, UR62 ;  /* 0x0000003e00027c02 */ /* 0x000fe20008000f00 */
[----:B------:R-:W-:Y:S10]  /*10fd0*/  ENDCOLLECTIVE ;  /* 0x000000000000791b */ /* 0x000ff40003800000 */
.L_x_339:
[----:B------:R-:W-:Y:S05]  /*10fe0*/  BSYNC B1 ;  /* 0x0000000000017941 */ /* 0x000fea0003800000 */
.L_x_338:
[----:B------:R-:W-:Y:S05]  /*10ff0*/  BRA `(.L_x_340) ;  /* 0xffffffe8000c7947 */ /* 0x000fea000383ffff */
.L_x_308:
[----:B0-----:R0:W2:Y:S02]  /*11000*/  SYNCS.PHASECHK.TRANS64.TRYWAIT P0, [R11+URZ+0x90], R4 ;  /* 0x000090040b0075a7 */ /* 0x0010a4000800017f */
[----:B--2---:R-:W-:Y:S05]  /*11010*/  @!P0 NANOSLEEP.SYNCS 0x989680 ;  /* 0x009896800000895d */ /* 0x004fea0003900000 */
[----:B------:R-:W2:Y:S02]  /*11020*/  @!P0 SYNCS.PHASECHK.TRANS64 P0, [R11+URZ+0x90], R4 ;  /* 0x000090040b0085a7 */ /* 0x000ea4000800007f */
[----:B--2---:R-:W-:Y:S05]  /*11030*/  @!P0 BRA `(.L_x_308) ;  /* 0xfffffffc00f08947 */ /* 0x004fea000383ffff */
[----:B------:R-:W-:Y:S05]  /*11040*/  BRA `(.L_x_341) ;  /* 0xffffffe8004c7947 */ /* 0x000fea000383ffff */
.L_x_316:
[----:B------:R-:W-:Y:S01]  /*11050*/  BSSY B0, `(.L_x_342) ;  /* 0x0000006000007945 */ /* 0x000fe20003800000 */
[----:B------:R-:W-:-:S07]  /*11060*/  IMAD.MOV.U32 R2, RZ, RZ, -0x1 ;  /* 0xffffffffff027424 */ /* 0x000fce00078e00ff */
[----:B------:R-:W-:Y:S05]  /*11070*/  WARPSYNC.COLLECTIVE R2, `(.L_x_343) ;  /* 0x00000000020c7348 */ /* 0x000fea0003c00000 */
[----:B------:R-:W-:Y:S02]  /*11080*/  ELECT P0, UR62, PT ;  /* 0x00000000003e782f */ /* 0x000fe40003800000 */
[----:B------:R-:W-:Y:S01]  /*11090*/  MOV R2, UR62 ;  /* 0x0000003e00027c02 */ /* 0x000fe20008000f00 */
[----:B------:R-:W-:Y:S10]  /*110a0*/  ENDCOLLECTIVE ;  /* 0x000000000000791b */ /* 0x000ff40003800000 */
.L_x_343:
[----:B------:R-:W-:Y:S05]  /*110b0*/  BSYNC B0 ;  /* 0x0000000000007941 */ /* 0x000fea0003800000 */
.L_x_342:
[----:B------:R-:W-:Y:S05]  /*110c0*/  BRA `(.L_x_344) ;  /* 0xfffffff000c47947 */ /* 0x000fea000383ffff */
.L_x_320:
[----:B0-----:R0:W1:Y:S02]  /*110d0*/  SYNCS.PHASECHK.TRANS64.TRYWAIT P0, [R7+URZ], R2 ;  /* 0x00000002070075a7 */ /* 0x001064000800017f */
[----:B-1----:R-:W-:Y:S05]  /*110e0*/  @!P0 NANOSLEEP.SYNCS 0x989680 ;  /* 0x009896800000895d */ /* 0x002fea0003900000 */
[----:B------:R-:W1:Y:S02]  /*110f0*/  @!P0 SYNCS.PHASECHK.TRANS64 P0, [R7+URZ], R2 ;  /* 0x00000002070085a7 */ /* 0x000e64000800007f */
[----:B-1----:R-:W-:Y:S05]  /*11100*/  @!P0 BRA `(.L_x_320) ;  /* 0xfffffffc00f08947 */ /* 0x002fea000383ffff */
[----:B------:R-:W-:Y:S05]  /*11110*/  BRA `(.L_x_345) ;  /* 0xfffffff400087947 */ /* 0x000fea000383ffff */
.L_x_321:
[----:B0-----:R0:W1:Y:S02]  /*11120*/  SYNCS.PHASECHK.TRANS64.TRYWAIT P0, [R9+URZ], R4 ;  /* 0x00000004090075a7 */ /* 0x001064000800017f */
[----:B-1----:R-:W-:Y:S05]  /*11130*/  @!P0 NANOSLEEP.SYNCS 0x989680 ;  /* 0x009896800000895d */ /* 0x002fea0003900000 */
[----:B------:R-:W1:Y:S02]  /*11140*/  @!P0 SYNCS.PHASECHK.TRANS64 P0, [R9+URZ], R4 ;  /* 0x00000004090085a7 */ /* 0x000e64000800007f */
[----:B-1----:R-:W-:Y:S05]  /*11150*/  @!P0 BRA `(.L_x_321) ;  /* 0xfffffffc00f08947 */ /* 0x002fea000383ffff */
[----:B------:R-:W-:Y:S05]  /*11160*/  BRA `(.L_x_346) ;  /* 0xfffffff400187947 */ /* 0x000fea000383ffff */
.L_x_322:
[----:B0-----:R0:W1:Y:S02]  /*11170*/  SYNCS.PHASECHK.TRANS64.TRYWAIT P0, [R6+URZ], R5 ;  /* 0x00000005060075a7 */ /* 0x001064000800017f */
[----:B-1----:R-:W-:Y:S05]  /*11180*/  @!P0 NANOSLEEP.SYNCS 0x989680 ;  /* 0x009896800000895d */ /* 0x002fea0003900000 */
[----:B------:R-:W1:Y:S02]  /*11190*/  @!P0 SYNCS.PHASECHK.TRANS64 P0, [R6+URZ], R5 ;  /* 0x00000005060085a7 */ /* 0x000e64000800007f */
[----:B-1----:R-:W-:Y:S05]  /*111a0*/  @!P0 BRA `(.L_x_322) ;  /* 0xfffffffc00f08947 */ /* 0x002fea000383ffff */
[----:B------:R-:W-:Y:S05]  /*111b0*/  BRA `(.L_x_347) ;  /* 0xfffffff400287947 */ /* 0x000fea000383ffff */
.L_x_323:
[----:B0-----:R0:W1:Y:S02]  /*111c0*/  SYNCS.PHASECHK.TRANS64.TRYWAIT P0, [R9+URZ], R4 ;  /* 0x00000004090075a7 */ /* 0x001064000800017f */
[----:B-1----:R-:W-:Y:S05]  /*111d0*/  @!P0 NANOSLEEP.SYNCS 0x989680 ;  /* 0x009896800000895d */ /* 0x002fea0003900000 */
[----:B------:R-:W1:Y:S02]  /*111e0*/  @!P0 SYNCS.PHASECHK.TRANS64 P0, [R9+URZ], R4 ;  /* 0x00000004090085a7 */ /* 0x000e64000800007f */
[----:B-1----:R-:W-:Y:S05]  /*111f0*/  @!P0 BRA `(.L_x_323) ;  /* 0xfffffffc00f08947 */ /* 0x002fea000383ffff */
[----:B------:R-:W-:Y:S05]  /*11200*/  BRA `(.L_x_348) ;  /* 0xfffffff400387947 */ /* 0x000fea000383ffff */
.L_x_324:
[----:B0-----:R0:W1:Y:S02]  /*11210*/  SYNCS.PHASECHK.TRANS64.TRYWAIT P0, [R6+URZ], R5 ;  /* 0x00000005060075a7 */ /* 0x001064000800017f */
[----:B-1----:R-:W-:Y:S05]  /*11220*/  @!P0 NANOSLEEP.SYNCS 0x989680 ;  /* 0x009896800000895d */ /* 0x002fea0003900000 */
[----:B------:R-:W1:Y:S02]  /*11230*/  @!P0 SYNCS.PHASECHK.TRANS64 P0, [R6+URZ], R5 ;  /* 0x00000005060085a7 */ /* 0x000e64000800007f */
[----:B-1----:R-:W-:Y:S05]  /*11240*/  @!P0 BRA `(.L_x_324) ;  /* 0xfffffffc00f08947 */ /* 0x002fea000383ffff */
[----:B------:R-:W-:Y:S05]  /*11250*/  BRA `(.L_x_349) ;  /* 0xfffffff400487947 */ /* 0x000fea000383ffff */
.L_x_325:
[----:B0-----:R0:W1:Y:S02]  /*11260*/  SYNCS.PHASECHK.TRANS64.TRYWAIT P0, [R9+URZ], R4 ;  /* 0x00000004090075a7 */ /* 0x001064000800017f */
[----:B-1----:R-:W-:Y:S05]  /*11270*/  @!P0 NANOSLEEP.SYNCS 0x989680 ;  /* 0x009896800000895d */ /* 0x002fea0003900000 */
[----:B------:R-:W1:Y:S02]  /*11280*/  @!P0 SYNCS.PHASECHK.TRANS64 P0, [R9+URZ], R4 ;  /* 0x00000004090085a7 */ /* 0x000e64000800007f */
[----:B-1----:R-:W-:Y:S05]  /*11290*/  @!P0 BRA `(.L_x_325) ;  /* 0xfffffffc00f08947 */ /* 0x002fea000383ffff */
[----:B------:R-:W-:Y:S05]  /*112a0*/  BRA `(.L_x_350) ;  /* 0xfffffff400587947 */ /* 0x000fea000383ffff */
.L_x_326:
[----:B0-----:R0:W1:Y:S02]  /*112b0*/  SYNCS.PHASECHK.TRANS64.TRYWAIT P0, [R6+URZ], R5 ;  /* 0x00000005060075a7 */ /* 0x001064000800017f */
[----:B-1----:R-:W-:Y:S05]  /*112c0*/  @!P0 NANOSLEEP.SYNCS 0x989680 ;  /* 0x009896800000895d */ /* 0x002fea0003900000 */
[----:B------:R-:W1:Y:S02]  /*112d0*/  @!P0 SYNCS.PHASECHK.TRANS64 P0, [R6+URZ], R5 ;  /* 0x00000005060085a7 */ /* 0x000e64000800007f */
[----:B-1----:R-:W-:Y:S05]  /*112e0*/  @!P0 BRA `(.L_x_326) ;  /* 0xfffffffc00f08947 */ /* 0x002fea000383ffff */
[----:B------:R-:W-:Y:S05]  /*112f0*/  BRA `(.L_x_351) ;  /* 0xfffffff400687947 */ /* 0x000fea000383ffff */
.L_x_327:
[----:B0-----:R0:W1:Y:S02]  /*11300*/  SYNCS.PHASECHK.TRANS64.TRYWAIT P0, [R9+URZ], R4 ;  /* 0x00000004090075a7 */ /* 0x001064000800017f */
[----:B-1----:R-:W-:Y:S05]  /*11310*/  @!P0 NANOSLEEP.SYNCS 0x989680 ;  /* 0x009896800000895d */ /* 0x002fea0003900000 */
[----:B------:R-:W1:Y:S02]  /*11320*/  @!P0 SYNCS.PHASECHK.TRANS64 P0, [R9+URZ], R4 ;  /* 0x00000004090085a7 */ /* 0x000e64000800007f */
[----:B-1----:R-:W-:Y:S05]  /*11330*/  @!P0 BRA `(.L_x_327) ;  /* 0xfffffffc00f08947 */ /* 0x002fea000383ffff */
[----:B------:R-:W-:Y:S05]  /*11340*/  BRA `(.L_x_352) ;  /* 0xfffffff400787947 */ /* 0x000fea000383ffff */
.L_x_328:
[----:B0-----:R0:W1:Y:S02]  /*11350*/  SYNCS.PHASECHK.TRANS64.TRYWAIT P0, [R6+URZ], R5 ;  /* 0x00000005060075a7 */ /* 0x001064000800017f */
[----:B-1----:R-:W-:Y:S05]  /*11360*/  @!P0 NANOSLEEP.SYNCS 0x989680 ;  /* 0x009896800000895d */ /* 0x002fea0003900000 */
[----:B------:R-:W1:Y:S02]  /*11370*/  @!P0 SYNCS.PHASECHK.TRANS64 P0, [R6+URZ], R5 ;  /* 0x00000005060085a7 */ /* 0x000e64000800007f */
[----:B-1----:R-:W-:Y:S05]  /*11380*/  @!P0 BRA `(.L_x_328) ;  /* 0xfffffffc00f08947 */ /* 0x002fea000383ffff */
[----:B------:R-:W-:Y:S05]  /*11390*/  BRA `(.L_x_353) ;  /* 0xfffffff400887947 */ /* 0x000fea000383ffff */
.L_x_329:
[----:B0-----:R0:W1:Y:S02]  /*113a0*/  SYNCS.PHASECHK.TRANS64.TRYWAIT P0, [R9+URZ], R4 ;  /* 0x00000004090075a7 */ /* 0x001064000800017f */
[----:B-1----:R-:W-:Y:S05]  /*113b0*/  @!P0 NANOSLEEP.SYNCS 0x989680 ;  /* 0x009896800000895d */ /* 0x002fea0003900000 */
[----:B------:R-:W1:Y:S02]  /*113c0*/  @!P0 SYNCS.PHASECHK.TRANS64 P0, [R9+URZ], R4 ;  /* 0x00000004090085a7 */ /* 0x000e64000800007f */
[----:B-1----:R-:W-:Y:S05]  /*113d0*/  @!P0 BRA `(.L_x_329) ;  /* 0xfffffffc00f08947 */ /* 0x002fea000383ffff */
[----:B------:R-:W-:Y:S05]  /*113e0*/  BRA `(.L_x_354) ;  /* 0xfffffff400987947 */ /* 0x000fea000383ffff */
.L_x_330:
[----:B0-----:R0:W1:Y:S02]  /*113f0*/  SYNCS.PHASECHK.TRANS64.TRYWAIT P0, [R6+URZ], R5 ;  /* 0x00000005060075a7 */ /* 0x001064000800017f */
[----:B-1----:R-:W-:Y:S05]  /*11400*/  @!P0 NANOSLEEP.SYNCS 0x989680 ;  /* 0x009896800000895d */ /* 0x002fea0003900000 */
[----:B------:R-:W1:Y:S02]  /*11410*/  @!P0 SYNCS.PHASECHK.TRANS64 P0, [R6+URZ], R5 ;  /* 0x00000005060085a7 */ /* 0x000e64000800007f */
[----:B-1----:R-:W-:Y:S05]  /*11420*/  @!P0 BRA `(.L_x_330) ;  /* 0xfffffffc00f08947 */ /* 0x002fea000383ffff */
[----:B------:R-:W-:Y:S05]  /*11430*/  BRA `(.L_x_355) ;  /* 0xfffffff400a87947 */ /* 0x000fea000383ffff */
.L_x_331:
[----:B0-----:R0:W1:Y:S02]  /*11440*/  SYNCS.PHASECHK.TRANS64.TRYWAIT P0, [R9+URZ], R4 ;  /* 0x00000004090075a7 */ /* 0x001064000800017f */
[----:B-1----:R-:W-:Y:S05]  /*11450*/  @!P0 NANOSLEEP.SYNCS 0x989680 ;  /* 0x009896800000895d */ /* 0x002fea0003900000 */
[----:B------:R-:W1:Y:S02]  /*11460*/  @!P0 SYNCS.PHASECHK.TRANS64 P0, [R9+URZ], R4 ;  /* 0x00000004090085a7 */ /* 0x000e64000800007f */
[----:B-1----:R-:W-:Y:S05]  /*11470*/  @!P0 BRA `(.L_x_331) ;  /* 0xfffffffc00f08947 */ /* 0x002fea000383ffff */
[----:B------:R-:W-:Y:S05]  /*11480*/  BRA `(.L_x_356) ;  /* 0xfffffff400b87947 */ /* 0x000fea000383ffff */
.L_x_332:
[----:B0-----:R0:W1:Y:S02]  /*11490*/  SYNCS.PHASECHK.TRANS64.TRYWAIT P0, [R6+URZ], R5 ;  /* 0x00000005060075a7 */ /* 0x001064000800017f */
[----:B-1----:R-:W-:Y:S05]  /*114a0*/  @!P0 NANOSLEEP.SYNCS 0x989680 ;  /* 0x009896800000895d */ /* 0x002fea0003900000 */
[----:B------:R-:W1:Y:S02]  /*114b0*/  @!P0 SYNCS.PHASECHK.TRANS64 P0, [R6+URZ], R5 ;  /* 0x00000005060085a7 */ /* 0x000e64000800007f */
[----:B-1----:R-:W-:Y:S05]  /*114c0*/  @!P0 BRA `(.L_x_332) ;  /* 0xfffffffc00f08947 */ /* 0x002fea000383ffff */
[----:B------:R-:W-:Y:S05]  /*114d0*/  BRA `(.L_x_357) ;  /* 0xfffffff400c87947 */ /* 0x000fea000383ffff */
.L_x_333:
[----:B0-----:R0:W1:Y:S02]  /*114e0*/  SYNCS.PHASECHK.TRANS64.TRYWAIT P0, [R9+URZ], R4 ;  /* 0x00000004090075a7 */ /* 0x001064000800017f */
[----:B-1----:R-:W-:Y:S05]  /*114f0*/  @!P0 NANOSLEEP.SYNCS 0x989680 ;  /* 0x009896800000895d */ /* 0x002fea0003900000 */
[----:B------:R-:W1:Y:S02]  /*11500*/  @!P0 SYNCS.PHASECHK.TRANS64 P0, [R9+URZ], R4 ;  /* 0x00000004090085a7 */ /* 0x000e64000800007f */
[----:B-1----:R-:W-:Y:S05]  /*11510*/  @!P0 BRA `(.L_x_333) ;  /* 0xfffffffc00f08947 */ /* 0x002fea000383ffff */
[----:B------:R-:W-:Y:S05]  /*11520*/  BRA `(.L_x_358) ;  /* 0xfffffff400d87947 */ /* 0x000fea000383ffff */
.L_x_334:
[----:B0-----:R0:W1:Y:S02]  /*11530*/  SYNCS.PHASECHK.TRANS64.TRYWAIT P0, [R6+URZ], R5 ;  /* 0x00000005060075a7 */ /* 0x001064000800017f */
[----:B-1----:R-:W-:Y:S05]  /*11540*/  @!P0 NANOSLEEP.SYNCS 0x989680 ;  /* 0x009896800000895d */ /* 0x002fea0003900000 */
[----:B------:R-:W1:Y:S02]  /*11550*/  @!P0 SYNCS.PHASECHK.TRANS64 P0, [R6+URZ], R5 ;  /* 0x00000005060085a7 */ /* 0x000e64000800007f */
[----:B-1----:R-:W-:Y:S05]  /*11560*/  @!P0 BRA `(.L_x_334) ;  /* 0xfffffffc00f08947 */ /* 0x002fea000383ffff */
[----:B------:R-:W-:Y:S05]  /*11570*/  BRA `(.L_x_359) ;  /* 0xfffffff400e87947 */ /* 0x000fea000383ffff */
.L_x_335:
[----:B0-----:R0:W1:Y:S02]  /*11580*/  SYNCS.PHASECHK.TRANS64.TRYWAIT P0, [R9+URZ], R4 ;  /* 0x00000004090075a7 */ /* 0x001064000800017f */
[----:B-1----:R-:W-:Y:S05]  /*11590*/  @!P0 NANOSLEEP.SYNCS 0x989680 ;  /* 0x009896800000895d */ /* 0x002fea0003900000 */
[----:B------:R-:W1:Y:S02]  /*115a0*/  @!P0 SYNCS.PHASECHK.TRANS64 P0, [R9+URZ], R4 ;  /* 0x00000004090085a7 */ /* 0x000e64000800007f */
[----:B-1----:R-:W-:Y:S05]  /*115b0*/  @!P0 BRA `(.L_x_335) ;  /* 0xfffffffc00f08947 */ /* 0x002fea000383ffff */
[----:B------:R-:W-:Y:S05]  /*115c0*/  BRA `(.L_x_360) ;  /* 0xfffffff400f87947 */ /* 0x000fea000383ffff */
.L_x_336:
[----:B-1----:R1:W2:Y:S02]  /*115d0*/  SYNCS.PHASECHK.TRANS64.TRYWAIT P0, [R6+URZ], R5 ;  /* 0x00000005060075a7 */ /* 0x0022a4000800017f */
[----:B--2---:R-:W-:Y:S05]  /*115e0*/  @!P0 NANOSLEEP.SYNCS 0x989680 ;  /* 0x009896800000895d */ /* 0x004fea0003900000 */
[----:B------:R-:W2:Y:S02]  /*115f0*/  @!P0 SYNCS.PHASECHK.TRANS64 P0, [R6+URZ], R5 ;  /* 0x00000005060085a7 */ /* 0x000ea4000800007f */
[----:B--2---:R-:W-:Y:S05]  /*11600*/  @!P0 BRA `(.L_x_336) ;  /* 0xfffffffc00f08947 */ /* 0x004fea000383ffff */
[----:B------:R-:W-:Y:S05]  /*11610*/  BRA `(.L_x_361) ;  /* 0xfffffff800007947 */ /* 0x000fea000383ffff */
.L_x_362:
[----:B------:R-:W-:-:S00]  /*11620*/  BRA `(.L_x_362) ;  /* 0xfffffffc00fc7947 */ /* 0x000fc0000383ffff */
[----:B------:R-:W-:-:S00]  /*11630*/  NOP ;  /* 0x0000000000007918 */ /* 0x000fc00000000000 */
        /* <DEDUP_REMOVED lines=12> */
.L_x_363:


//--------------------- .nv.shared._ZN7cutlass13device_kernelINS_4gemm6kernel13GemmUniversalIN4cute5tupleIJiiiiEEENS1_10collective13CollectiveMmaINS1_37MainloopSm90TmaGmmaWarpSpecializedFP8ILi18ENS5_IJNS4_1CILi2EEENSA_ILi4EEENSA_ILi1EEEEEENS1_35KernelTmaWarpSpecializedCooperativeEEENS5_IJNSA_ILi256EEENSA_ILi128EEENSA_ILi32EEEEEENS_12float_e4m3_tENS5_IJlSD_lEEESL_SM_NS4_8TiledMMAINS4_8MMA_AtomIJNS4_4SM904GMMA31MMA_64x128x32_F32E4M3E4M3_SS_TNILNSQ_7ScaleInE1ELSS_1EEEEEENS4_6LayoutINS5_IJSB_SD_SD_EEENS5_IJSD_NSA_ILi0EEESX_EEEEENS5_IJNS4_10UnderscoreES10_S10_EEEEENS4_23SM90_TMA_LOAD_MULTICASTENS4_14ComposedLayoutINS4_7SwizzleILi1ELi4ELi3EEENS4_18smem_ptr_flag_bitsILi8EEENSV_INS5_IJNSA_ILi8EEESJ_EEENS5_IJSJ_SD_EEEEEEEvNS4_8identityES13_S1D_vS1E_EENS_8epilogue10collective6detail29Sm90TmaWarpSpecializedAdapterINS1H_15DefaultEpilogueISL_SM_SM_NS1G_6thread17LinearCombinationISL_Li1EffLNS1L_9ScaleType4KindE0ELNS_15FloatRoundStyleE2ESL_EENS1_15EpilogueDefaultEEEEEvvEEEEvNT_6ParamsE --------------------------
	.section	.nv.shared._ZN7cutlass13device_kernelINS_4gemm6kernel13GemmUniversalIN4cute5tupleIJiiiiEEENS1_10collective13CollectiveMmaINS1_37MainloopSm90TmaGmmaWarpSpecializedFP8ILi18ENS5_IJNS4_1CILi2EEENSA_ILi4EEENSA_ILi1EEEEEENS1_35KernelTmaWarpSpecializedCooperativeEEENS5_IJNSA_ILi256EEENSA_ILi128EEENSA_ILi32EEEEEENS_12float_e4m3_tENS5_IJlSD_lEEESL_SM_NS4_8TiledMMAINS4_8MMA_AtomIJNS4_4SM904GMMA31MMA_64x128x32_F32E4M3E4M3_SS_TNILNSQ_7ScaleInE1ELSS_1EEEEEENS4_6LayoutINS5_IJSB_SD_SD_EEENS5_IJSD_NSA_ILi0EEESX_EEEEENS5_IJNS4_10UnderscoreES10_S10_EEEEENS4_23SM90_TMA_LOAD_MULTICASTENS4_14ComposedLayoutINS4_7SwizzleILi1ELi4ELi3EEENS4_18smem_ptr_flag_bitsILi8EEENSV_INS5_IJNSA_ILi8EEESJ_EEENS5_IJSJ_SD_EEEEEEEvNS4_8identityES13_S1D_vS1E_EENS_8epilogue10collective6detail29Sm90TmaWarpSpecializedAdapterINS1H_15DefaultEpilogueISL_SM_SM_NS1G_6thread17LinearCombinationISL_Li1EffLNS1L_9ScaleType4KindE0ELNS_15FloatRoundStyleE2ESL_EENS1_15EpilogueDefaultEEEEEvvEEEEvNT_6ParamsE,"aw",@nobits
	.sectionflags	@""
	.align	16
	.zero		1024


//--------------------- .nv.shared.reserved.0     --------------------------
	.section	.nv.shared.reserved.0,"aw",@nobits
	.weak		__nv_reservedSMEM_offset_0_alias
	.size		__nv_reservedSMEM_offset_0_alias, 0, 0
	.other		__nv_reservedSMEM_offset_0_alias,@"STO_CUDA_RESERVED_SHARED STV_DEFAULT"
__nv_reservedSMEM_offset_0_alias:
	.zero		0


//--------------------- .nv.global                --------------------------
	.section	.nv.global,"aw",@nobits
.nv.global:
	.type		_ZN40_INTERNAL_9527fe01_4_k_cu_072989bf_282834cute1_E,@object
	.size		_ZN40_INTERNAL_9527fe01_4_k_cu_072989bf_282834cute1_E,(_ZN40_INTERNAL_9527fe01_4_k_cu_072989bf_282834cuda3std3__45__cpo6cbeginE - _ZN40_INTERNAL_9527fe01_4_k_cu_072989bf_282834cute1_E)
_ZN40_INTERNAL_9527fe01_4_k_cu_072989bf_282834cute1_E:
	.zero		1
	.type		_ZN40_INTERNAL_9527fe01_4_k_cu_072989bf_282834cuda3std3__45__cpo6cbeginE,@object
	.size		_ZN40_INTERNAL_9527fe01_4_k_cu_072989bf_282834cuda3std3__45__cpo6cbeginE,(_ZN40_INTERNAL_9527fe01_4_k_cu_072989bf_282834cuda3std3__48in_placeE - _ZN40_INTERNAL_9527fe01_4_k_cu_072989bf_282834cuda3std3__45__cpo6cbeginE)
_ZN40_INTERNAL_9527fe01_4_k_cu_072989bf_282834cuda3std3__45__cpo6cbeginE:
	.zero		1
	.type		_ZN40_INTERNAL_9527fe01_4_k_cu_072989bf_282834cuda3std3__48in_placeE,@object
	.size		_ZN40_INTERNAL_9527fe01_4_k_cu_072989bf_282834cuda3std3__48in_placeE,(_ZN40_INTERNAL_9527fe01_4_k_cu_072989bf_282834cuda3std6ranges3__45__cpo9iter_moveE - _ZN40_INTERNAL_9527fe01_4_k_cu_072989bf_282834cuda3std3__48in_placeE)
_ZN40_INTERNAL_9527fe01_4_k_cu_072989bf_282834cuda3std3__48in_placeE:
	.zero		1
	.type		_ZN40_INTERNAL_9527fe01_4_k_cu_072989bf_282834cuda3std6ranges3__45__cpo9iter_moveE,@object
	.size		_ZN40_INTERNAL_9527fe01_4_k_cu_072989bf_282834cuda3std6ranges3__45__cpo9iter_moveE,(_ZN40_INTERNAL_9527fe01_4_k_cu_072989bf_282834cuda3std3__45__cpo5beginE - _ZN40_INTERNAL_9527fe01_4_k_cu_072989bf_282834cuda3std6ranges3__45__cpo9iter_moveE)
_ZN40_INTERNAL_9527fe01_4_k_cu_072989bf_282834cuda3std6ranges3__45__cpo9iter_moveE:
	.zero		1
	.type		_ZN40_INTERNAL_9527fe01_4_k_cu_072989bf_282834cuda3std3__45__cpo5beginE,@object
	.size		_ZN40_INTERNAL_9527fe01_4_k_cu_072989bf_282834cuda3std3__45__cpo5beginE,(_ZN40_INTERNAL_9527fe01_4_k_cu_072989bf_282834cuda3std3__442_GLOBAL__N__9527fe01_4_k_cu_072989bf_282836ignoreE - _ZN40_INTERNAL_9527fe01_4_k_cu_072989bf_282834cuda3std3__45__cpo5beginE)
_ZN40_INTERNAL_9527fe01_4_k_cu_072989bf_282834cuda3std3__45__cpo5beginE:
	.zero		1
	.type		_ZN40_INTERNAL_9527fe01_4_k_cu_072989bf_282834cuda3std3__442_GLOBAL__N__9527fe01_4_k_cu_072989bf_282836ignoreE,@object
	.size		_ZN40_INTERNAL_9527fe01_4_k_cu_072989bf_282834cuda3std3__442_GLOBAL__N__9527fe01_4_k_cu_072989bf_282836ignoreE,(_ZN40_INTERNAL_9527fe01_4_k_cu_072989bf_282834cute7productE - _ZN40_INTERNAL_9527fe01_4_k_cu_072989bf_282834cuda3std3__442_GLOBAL__N__9527fe01_4_k_cu_072989bf_282836ignoreE)
_ZN40_INTERNAL_9527fe01_4_k_cu_072989bf_282834cuda3std3__442_GLOBAL__N__9527fe01_4_k_cu_072989bf_282836ignoreE:
	.zero		1
	.type		_ZN40_INTERNAL_9527fe01_4_k_cu_072989bf_282834cute7productE,@object
	.size		_ZN40_INTERNAL_9527fe01_4_k_cu_072989bf_282834cute7productE,(_ZN40_INTERNAL_9527fe01_4_k_cu_072989bf_282834cuda3std3__45__cpo3endE - _ZN40_INTERNAL_9527fe01_4_k_cu_072989bf_282834cute7productE)
_ZN40_INTERNAL_9527fe01_4_k_cu_072989bf_282834cute7productE:
	.zero		1
	.type		_ZN40_INTERNAL_9527fe01_4_k_cu_072989bf_282834cuda3std3__45__cpo3endE,@object
	.size		_ZN40_INTERNAL_9527fe01_4_k_cu_072989bf_282834cuda3std3__45__cpo3endE,(_ZN40_INTERNAL_9527fe01_4_k_cu_072989bf_282834cuda3std3__419piecewise_constructE - _ZN40_INTERNAL_9527fe01_4_k_cu_072989bf_282834cuda3std3__45__cpo3endE)
_ZN40_INTERNAL_9527fe01_4_k_cu_072989bf_282834cuda3std3__45__cpo3endE:
	.zero		1
	.type		_ZN40_INTERNAL_9527fe01_4_k_cu_072989bf_282834cuda3std3__419piecewise_constructE,@object
	.size		_ZN40_INTERNAL_9527fe01_4_k_cu_072989bf_282834cuda3std3__419piecewise_constructE,(_ZN40_INTERNAL_9527fe01_4_k_cu_072989bf_282834cuda3std3__45__cpo4cendE - _ZN40_INTERNAL_9527fe01_4_k_cu_072989bf_282834cuda3std3__419piecewise_constructE)
_ZN40_INTERNAL_9527fe01_4_k_cu_072989bf_282834cuda3std3__419piecewise_constructE:
	.zero		1
	.type		_ZN40_INTERNAL_9527fe01_4_k_cu_072989bf_282834cuda3std3__45__cpo4cendE,@object
	.size		_ZN40_INTERNAL_9527fe01_4_k_cu_072989bf_282834cuda3std3__45__cpo4cendE,(_ZN40_INTERNAL_9527fe01_4_k_cu_072989bf_282834cuda3std6ranges3__45__cpo4swapE - _ZN40_INTERNAL_9527fe01_4_k_cu_072989bf_282834cuda3std3__45__cpo4cendE)
_ZN40_INTERNAL_9527fe01_4_k_cu_072989bf_282834cuda3std3__45__cpo4cendE:
	.zero		1
	.type		_ZN40_INTERNAL_9527fe01_4_k_cu_072989bf_282834cuda3std6ranges3__45__cpo4swapE,@object
	.size		_ZN40_INTERNAL_9527fe01_4_k_cu_072989bf_282834cuda3std6ranges3__45__cpo4swapE,(.L_7 - _ZN40_INTERNAL_9527fe01_4_k_cu_072989bf_282834cuda3std6ranges3__45__cpo4swapE)
_ZN40_INTERNAL_9527fe01_4_k_cu_072989bf_282834cuda3std6ranges3__45__cpo4swapE:
	.zero		1
.L_7:


//--------------------- .nv.constant0._ZN7cutlass13device_kernelINS_4gemm6kernel13GemmUniversalIN4cute5tupleIJiiiiEEENS1_10collective13CollectiveMmaINS1_37MainloopSm90TmaGmmaWarpSpecializedFP8ILi18ENS5_IJNS4_1CILi2EEENSA_ILi4EEENSA_ILi1EEEEEENS1_35KernelTmaWarpSpecializedCooperativeEEENS5_IJNSA_ILi256EEENSA_ILi128EEENSA_ILi32EEEEEENS_12float_e4m3_tENS5_IJlSD_lEEESL_SM_NS4_8TiledMMAINS4_8MMA_AtomIJNS4_4SM904GMMA31MMA_64x128x32_F32E4M3E4M3_SS_TNILNSQ_7ScaleInE1ELSS_1EEEEEENS4_6LayoutINS5_IJSB_SD_SD_EEENS5_IJSD_NSA_ILi0EEESX_EEEEENS5_IJNS4_10UnderscoreES10_S10_EEEEENS4_23SM90_TMA_LOAD_MULTICASTENS4_14ComposedLayoutINS4_7SwizzleILi1ELi4ELi3EEENS4_18smem_ptr_flag_bitsILi8EEENSV_INS5_IJNSA_ILi8EEESJ_EEENS5_IJSJ_SD_EEEEEEEvNS4_8identityES13_S1D_vS1E_EENS_8epilogue10collective6detail29Sm90TmaWarpSpecializedAdapterINS1H_15DefaultEpilogueISL_SM_SM_NS1G_6thread17LinearCombinationISL_Li1EffLNS1L_9ScaleType4KindE0ELNS_15FloatRoundStyleE2ESL_EENS1_15EpilogueDefaultEEEEEvvEEEEvNT_6ParamsE --------------------------
	.section	.nv.constant0._ZN7cutlass13device_kernelINS_4gemm6kernel13GemmUniversalIN4cute5tupleIJiiiiEEENS1_10collective13CollectiveMmaINS1_37MainloopSm90TmaGmmaWarpSpecializedFP8ILi18ENS5_IJNS4_1CILi2EEENSA_ILi4EEENSA_ILi1EEEEEENS1_35KernelTmaWarpSpecializedCooperativeEEENS5_IJNSA_ILi256EEENSA_ILi128EEENSA_ILi32EEEEEENS_12float_e4m3_tENS5_IJlSD_lEEESL_SM_NS4_8TiledMMAINS4_8MMA_AtomIJNS4_4SM904GMMA31MMA_64x128x32_F32E4M3E4M3_SS_TNILNSQ_7ScaleInE1ELSS_1EEEEEENS4_6LayoutINS5_IJSB_SD_SD_EEENS5_IJSD_NSA_ILi0EEESX_EEEEENS5_IJNS4_10UnderscoreES10_S10_EEEEENS4_23SM90_TMA_LOAD_MULTICASTENS4_14ComposedLayoutINS4_7SwizzleILi1ELi4ELi3EEENS4_18smem_ptr_flag_bitsILi8EEENSV_INS5_IJNSA_ILi8EEESJ_EEENS5_IJSJ_SD_EEEEEEEvNS4_8identityES13_S1D_vS1E_EENS_8epilogue10collective6detail29Sm90TmaWarpSpecializedAdapterINS1H_15DefaultEpilogueISL_SM_SM_NS1G_6thread17LinearCombinationISL_Li1EffLNS1L_9ScaleType4KindE0ELNS_15FloatRoundStyleE2ESL_EENS1_15EpilogueDefaultEEEEEvvEEEEvNT_6ParamsE,"a",@progbits
	.sectionflags	@""
	.align	4
.nv.constant0._ZN7cutlass13device_kernelINS_4gemm6kernel13GemmUniversalIN4cute5tupleIJiiiiEEENS1_10collective13CollectiveMmaINS1_37MainloopSm90TmaGmmaWarpSpecializedFP8ILi18ENS5_IJNS4_1CILi2EEENSA_ILi4EEENSA_ILi1EEEEEENS1_35KernelTmaWarpSpecializedCooperativeEEENS5_IJNSA_ILi256EEENSA_ILi128EEENSA_ILi32EEEEEENS_12float_e4m3_tENS5_IJlSD_lEEESL_SM_NS4_8TiledMMAINS4_8MMA_AtomIJNS4_4SM904GMMA31MMA_64x128x32_F32E4M3E4M3_SS_TNILNSQ_7ScaleInE1ELSS_1EEEEEENS4_6LayoutINS5_IJSB_SD_SD_EEENS5_IJSD_NSA_ILi0EEESX_EEEEENS5_IJNS4_10UnderscoreES10_S10_EEEEENS4_23SM90_TMA_LOAD_MULTICASTENS4_14ComposedLayoutINS4_7SwizzleILi1ELi4ELi3EEENS4_18smem_ptr_flag_bitsILi8EEENSV_INS5_IJNSA_ILi8EEESJ_EEENS5_IJSJ_SD_EEEEEEEvNS4_8identityES13_S1D_vS1E_EENS_8epilogue10collective6detail29Sm90TmaWarpSpecializedAdapterINS1H_15DefaultEpilogueISL_SM_SM_NS1G_6thread17LinearCombinationISL_Li1EffLNS1L_9ScaleType4KindE0ELNS_15FloatRoundStyleE2ESL_EENS1_15EpilogueDefaultEEEEEvvEEEEvNT_6ParamsE:
	.zero		1664


//--------------------- SYMBOLS --------------------------

	.type		.nv.reservedSmem.offset0,@object
	.size		.nv.reservedSmem.offset0,0x4
